	.target	sm_103a

	.elftype	@"ET_EXEC"


//--------------------- .note.nv.tkinfo           --------------------------
	.section	.note.nv.tkinfo,"",@"SHT_NOTE"
	.sectionflags	@"SHF_NOTE_NV_TKINFO"
	.tkinfo
        /*0018*/ 	.word	0x00000002
        /*0030*/ 	.string	""
        /*0030*/ 	.string	"ptxas"
        /*0030*/ 	.string	"Cuda compilation tools, release 13.0, V13.0.88"
        /*0030*/ 	.string	"Build cuda_13.0.r13.0/compiler.36424714_0"
        /*0030*/ 	.string	"-arch sm_103a -m 64 "



//--------------------- .note.nv.cuinfo           --------------------------
	.section	.note.nv.cuinfo,"",@"SHT_NOTE"
	.sectionflags	@"SHF_NOTE_NV_CUINFO"
        /*0018*/ 	.short	0x0002
        /*001a*/ 	.short	0x0067
        /*001c*/ 	.short	0x0082
	.zero		2


//--------------------- .nv.info                  --------------------------
	.section	.nv.info,"",@"SHT_CUDA_INFO"
	.align	4


	//----- nvinfo : EIATTR_REGCOUNT
	.align		4
        /*0000*/ 	.byte	0x04, 0x2f
        /*0002*/ 	.short	(.L_12 - .L_11)
	.align		4
.L_11:
        /*0004*/ 	.word	index@(_ZN7cutlass13device_kernelIN5flash11enable_sm90INS1_16FlashAttnFwdSm90INS1_25CollectiveMainloopFwdSm90ILi2EN4cute5tupleIJNS5_1CILi1EEES8_S8_EEENS6_IJNS7_ILi128EEENS7_ILi96EEENS7_ILi64EEEEEELi256ENS_6half_tEfNS_4arch4Sm90ELb1ELb0ELb0ELb1ELb0ELb1ELb1ELb1ELb0ELb0ELb0ELb0EEENS1_21CollectiveEpilogueFwdINS6_IJSA_NS7_ILi256EEESB_EEES9_SE_SG_Li256ELb1ELb0ELb0ELb0EEENS1_36VarlenDynamicPersistentTileSchedulerILi128ELi96ELi256ELi32ELb0ELb0ELb1ELb1ELb1ELb1EEEEEEEEEvNT_6ParamsE)
        /*0008*/ 	.word	0x00000004


	//----- nvinfo : EIATTR_FRAME_SIZE
	.align		4
.L_12:
        /*000c*/ 	.byte	0x04, 0x11
        /*000e*/ 	.short	(.L_14 - .L_13)
	.align		4
.L_13:
        /*0010*/ 	.word	index@(_ZN7cutlass13device_kernelIN5flash11enable_sm90INS1_16FlashAttnFwdSm90INS1_25CollectiveMainloopFwdSm90ILi2EN4cute5tupleIJNS5_1CILi1EEES8_S8_EEENS6_IJNS7_ILi128EEENS7_ILi96EEENS7_ILi64EEEEEELi256ENS_6half_tEfNS_4arch4Sm90ELb1ELb0ELb0ELb1ELb0ELb1ELb1ELb1ELb0ELb0ELb0ELb0EEENS1_21CollectiveEpilogueFwdINS6_IJSA_NS7_ILi256EEESB_EEES9_SE_SG_Li256ELb1ELb0ELb0ELb0EEENS1_36VarlenDynamicPersistentTileSchedulerILi128ELi96ELi256ELi32ELb0ELb0ELb1ELb1ELb1ELb1EEEEEEEEEvNT_6ParamsE)
        /*0014*/ 	.word	0x00000000


	//----- nvinfo : EIATTR_REGCOUNT
	.align		4
.L_14:
        /*0018*/ 	.byte	0x04, 0x2f
        /*001a*/ 	.short	(.L_16 - .L_15)
	.align		4
.L_15:
        /*001c*/ 	.word	index@(_ZN7cutlass13device_kernelIN5flash11enable_sm90INS1_16FlashAttnFwdSm90INS1_25CollectiveMainloopFwdSm90ILi2EN4cute5tupleIJNS5_1CILi1EEES8_S8_EEENS6_IJNS7_ILi128EEENS7_ILi96EEENS7_ILi64EEEEEELi256ENS_6half_tEfNS_4arch4Sm90ELb1ELb0ELb0ELb1ELb0ELb0ELb1ELb1ELb0ELb0ELb0ELb0EEENS1_21CollectiveEpilogueFwdINS6_IJSA_NS7_ILi256EEESB_EEES9_SE_SG_Li256ELb1ELb0ELb0ELb0EEENS1_36VarlenDynamicPersistentTileSchedulerILi128ELi96ELi256ELi32ELb0ELb0ELb1ELb1ELb1ELb1EEEEEEEEEvNT_6ParamsE)
        /*0020*/ 	.word	0x00000004


	//----- nvinfo : EIATTR_FRAME_SIZE
	.align		4
.L_16:
        /*0024*/ 	.byte	0x04, 0x11
        /*0026*/ 	.short	(.L_18 - .L_17)
	.align		4
.L_17:
        /*0028*/ 	.word	index@(_ZN7cutlass13device_kernelIN5flash11enable_sm90INS1_16FlashAttnFwdSm90INS1_25CollectiveMainloopFwdSm90ILi2EN4cute5tupleIJNS5_1CILi1EEES8_S8_EEENS6_IJNS7_ILi128EEENS7_ILi96EEENS7_ILi64EEEEEELi256ENS_6half_tEfNS_4arch4Sm90ELb1ELb0ELb0ELb1ELb0ELb0ELb1ELb1ELb0ELb0ELb0ELb0EEENS1_21CollectiveEpilogueFwdINS6_IJSA_NS7_ILi256EEESB_EEES9_SE_SG_Li256ELb1ELb0ELb0ELb0EEENS1_36VarlenDynamicPersistentTileSchedulerILi128ELi96ELi256ELi32ELb0ELb0ELb1ELb1ELb1ELb1EEEEEEEEEvNT_6ParamsE)
        /*002c*/ 	.word	0x00000000


	//----- nvinfo : EIATTR_REGCOUNT
	.align		4
.L_18:
        /*0030*/ 	.byte	0x04, 0x2f
        /*0032*/ 	.short	(.L_20 - .L_19)
	.align		4
.L_19:
        /*0034*/ 	.word	index@(_ZN7cutlass13device_kernelIN5flash11enable_sm90INS1_16FlashAttnFwdSm90INS1_25CollectiveMainloopFwdSm90ILi2EN4cute5tupleIJNS5_1CILi1EEES8_S8_EEENS6_IJNS7_ILi128EEENS7_ILi96EEENS7_ILi64EEEEEELi256ENS_6half_tEfNS_4arch4Sm90ELb1ELb0ELb0ELb1ELb0ELb1ELb0ELb1ELb0ELb0ELb0ELb0EEENS1_21CollectiveEpilogueFwdINS6_IJSA_NS7_ILi256EEESB_EEES9_SE_SG_Li256ELb1ELb0ELb0ELb0EEENS1_36VarlenDynamicPersistentTileSchedulerILi128ELi96ELi256ELi32ELb0ELb0ELb1ELb1ELb1ELb1EEEEEEEEEvNT_6ParamsE)
        /*0038*/ 	.word	0x00000004


	//----- nvinfo : EIATTR_FRAME_SIZE
	.align		4
.L_20:
        /*003c*/ 	.byte	0x04, 0x11
        /*003e*/ 	.short	(.L_22 - .L_21)
	.align		4
.L_21:
        /*0040*/ 	.word	index@(_ZN7cutlass13device_kernelIN5flash11enable_sm90INS1_16FlashAttnFwdSm90INS1_25CollectiveMainloopFwdSm90ILi2EN4cute5tupleIJNS5_1CILi1EEES8_S8_EEENS6_IJNS7_ILi128EEENS7_ILi96EEENS7_ILi64EEEEEELi256ENS_6half_tEfNS_4arch4Sm90ELb1ELb0ELb0ELb1ELb0ELb1ELb0ELb1ELb0ELb0ELb0ELb0EEENS1_21CollectiveEpilogueFwdINS6_IJSA_NS7_ILi256EEESB_EEES9_SE_SG_Li256ELb1ELb0ELb0ELb0EEENS1_36VarlenDynamicPersistentTileSchedulerILi128ELi96ELi256ELi32ELb0ELb0ELb1ELb1ELb1ELb1EEEEEEEEEvNT_6ParamsE)
        /*0044*/ 	.word	0x00000000


	//----- nvinfo : EIATTR_REGCOUNT
	.align		4
.L_22:
        /*0048*/ 	.byte	0x04, 0x2f
        /*004a*/ 	.short	(.L_24 - .L_23)
	.align		4
.L_23:
        /*004c*/ 	.word	index@(_ZN7cutlass13device_kernelIN5flash11enable_sm90INS1_16FlashAttnFwdSm90INS1_25CollectiveMainloopFwdSm90ILi2EN4cute5tupleIJNS5_1CILi1EEES8_S8_EEENS6_IJNS7_ILi128EEENS7_ILi96EEENS7_ILi64EEEEEELi256ENS_6half_tEfNS_4arch4Sm90ELb1ELb0ELb0ELb1ELb0ELb0ELb0ELb1ELb0ELb0ELb0ELb0EEENS1_21CollectiveEpilogueFwdINS6_IJSA_NS7_ILi256EEESB_EEES9_SE_SG_Li256ELb1ELb0ELb0ELb0EEENS1_36VarlenDynamicPersistentTileSchedulerILi128ELi96ELi256ELi32ELb0ELb0ELb1ELb1ELb1ELb1EEEEEEEEEvNT_6ParamsE)
        /*0050*/ 	.word	0x00000004


	//----- nvinfo : EIATTR_FRAME_SIZE
	.align		4
.L_24:
        /*0054*/ 	.byte	0x04, 0x11
        /*0056*/ 	.short	(.L_26 - .L_25)
	.align		4
.L_25:
        /*0058*/ 	.word	index@(_ZN7cutlass13device_kernelIN5flash11enable_sm90INS1_16FlashAttnFwdSm90INS1_25CollectiveMainloopFwdSm90ILi2EN4cute5tupleIJNS5_1CILi1EEES8_S8_EEENS6_IJNS7_ILi128EEENS7_ILi96EEENS7_ILi64EEEEEELi256ENS_6half_tEfNS_4arch4Sm90ELb1ELb0ELb0ELb1ELb0ELb0ELb0ELb1ELb0ELb0ELb0ELb0EEENS1_21CollectiveEpilogueFwdINS6_IJSA_NS7_ILi256EEESB_EEES9_SE_SG_Li256ELb1ELb0ELb0ELb0EEENS1_36VarlenDynamicPersistentTileSchedulerILi128ELi96ELi256ELi32ELb0ELb0ELb1ELb1ELb1ELb1EEEEEEEEEvNT_6ParamsE)
        /*005c*/ 	.word	0x00000000


	//----- nvinfo : EIATTR_REGCOUNT
	.align		4
.L_26:
        /*0060*/ 	.byte	0x04, 0x2f
        /*0062*/ 	.short	(.L_28 - .L_27)
	.align		4
.L_27:
        /*0064*/ 	.word	index@(_ZN7cutlass13device_kernelIN5flash11enable_sm90INS1_16FlashAttnFwdSm90INS1_25CollectiveMainloopFwdSm90ILi2EN4cute5tupleIJNS5_1CILi1EEES8_S8_EEENS6_IJNS7_ILi128EEENS7_ILi96EEENS7_ILi64EEEEEELi256ENS_6half_tEfNS_4arch4Sm90ELb1ELb0ELb0ELb0ELb0ELb0ELb1ELb1ELb0ELb0ELb0ELb0EEENS1_21CollectiveEpilogueFwdINS6_IJSA_NS7_ILi256EEESB_EEES9_SE_SG_Li256ELb0ELb0ELb0ELb0EEENS1_30DynamicPersistentTileSchedulerILi256ELi32ELb0ELb0ELb1EEEEEEEEEvNT_6ParamsE)
        /*0068*/ 	.word	0x00000004


	//----- nvinfo : EIATTR_FRAME_SIZE
	.align		4
.L_28:
        /*006c*/ 	.byte	0x04, 0x11
        /*006e*/ 	.short	(.L_30 - .L_29)
	.align		4
.L_29:
        /*0070*/ 	.word	index@(_ZN7cutlass13device_kernelIN5flash11enable_sm90INS1_16FlashAttnFwdSm90INS1_25CollectiveMainloopFwdSm90ILi2EN4cute5tupleIJNS5_1CILi1EEES8_S8_EEENS6_IJNS7_ILi128EEENS7_ILi96EEENS7_ILi64EEEEEELi256ENS_6half_tEfNS_4arch4Sm90ELb1ELb0ELb0ELb0ELb0ELb0ELb1ELb1ELb0ELb0ELb0ELb0EEENS1_21CollectiveEpilogueFwdINS6_IJSA_NS7_ILi256EEESB_EEES9_SE_SG_Li256ELb0ELb0ELb0ELb0EEENS1_30DynamicPersistentTileSchedulerILi256ELi32ELb0ELb0ELb1EEEEEEEEEvNT_6ParamsE)
        /*0074*/ 	.word	0x00000000


	//----- nvinfo : EIATTR_REGCOUNT
	.align		4
.L_30:
        /*0078*/ 	.byte	0x04, 0x2f
        /*007a*/ 	.short	(.L_32 - .L_31)
	.align		4
.L_31:
        /*007c*/ 	.word	index@(_ZN7cutlass13device_kernelIN5flash11enable_sm90INS1_16FlashAttnFwdSm90INS1_25CollectiveMainloopFwdSm90ILi2EN4cute5tupleIJNS5_1CILi1EEES8_S8_EEENS6_IJNS7_ILi128EEENS7_ILi96EEENS7_ILi64EEEEEELi256ENS_6half_tEfNS_4arch4Sm90ELb1ELb0ELb0ELb0ELb0ELb0ELb0ELb1ELb0ELb0ELb0ELb0EEENS1_21CollectiveEpilogueFwdINS6_IJSA_NS7_ILi256EEESB_EEES9_SE_SG_Li256ELb0ELb0ELb0ELb0EEENS1_30DynamicPersistentTileSchedulerILi256ELi32ELb0ELb0ELb1EEEEEEEEEvNT_6ParamsE)
        /*0080*/ 	.word	0x00000004


	//----- nvinfo : EIATTR_FRAME_SIZE
	.align		4
.L_32:
        /*0084*/ 	.byte	0x04, 0x11
        /*0086*/ 	.short	(.L_34 - .L_33)
	.align		4
.L_33:
        /*0088*/ 	.word	index@(_ZN7cutlass13device_kernelIN5flash11enable_sm90INS1_16FlashAttnFwdSm90INS1_25CollectiveMainloopFwdSm90ILi2EN4cute5tupleIJNS5_1CILi1EEES8_S8_EEENS6_IJNS7_ILi128EEENS7_ILi96EEENS7_ILi64EEEEEELi256ENS_6half_tEfNS_4arch4Sm90ELb1ELb0ELb0ELb0ELb0ELb0ELb0ELb1ELb0ELb0ELb0ELb0EEENS1_21CollectiveEpilogueFwdINS6_IJSA_NS7_ILi256EEESB_EEES9_SE_SG_Li256ELb0ELb0ELb0ELb0EEENS1_30DynamicPersistentTileSchedulerILi256ELi32ELb0ELb0ELb1EEEEEEEEEvNT_6ParamsE)
        /*008c*/ 	.word	0x00000000


	//----- nvinfo : EIATTR_REGCOUNT
	.align		4
.L_34:
        /*0090*/ 	.byte	0x04, 0x2f
        /*0092*/ 	.short	(.L_36 - .L_35)
	.align		4
.L_35:
        /*0094*/ 	.word	index@(_ZN7cutlass13device_kernelIN5flash11enable_sm90INS1_16FlashAttnFwdSm90INS1_25CollectiveMainloopFwdSm90ILi2EN4cute5tupleIJNS5_1CILi1EEES8_S8_EEENS6_IJNS7_ILi128EEENS7_ILi96EEENS7_ILi64EEEEEELi256ENS_6half_tEfNS_4arch4Sm90ELb0ELb1ELb0ELb1ELb0ELb1ELb1ELb1ELb0ELb0ELb0ELb0EEENS1_21CollectiveEpilogueFwdINS6_IJSA_NS7_ILi256EEESB_EEES9_SE_SG_Li256ELb1ELb0ELb0ELb0EEENS1_36VarlenDynamicPersistentTileSchedulerILi128ELi96ELi256ELi32ELb0ELb0ELb1ELb1ELb0ELb1EEEEEEEEEvNT_6ParamsE)
        /*0098*/ 	.word	0x00000004


	//----- nvinfo : EIATTR_FRAME_SIZE
	.align		4
.L_36:
        /*009c*/ 	.byte	0x04, 0x11
        /*009e*/ 	.short	(.L_38 - .L_37)
	.align		4
.L_37:
        /*00a0*/ 	.word	index@(_ZN7cutlass13device_kernelIN5flash11enable_sm90INS1_16FlashAttnFwdSm90INS1_25CollectiveMainloopFwdSm90ILi2EN4cute5tupleIJNS5_1CILi1EEES8_S8_EEENS6_IJNS7_ILi128EEENS7_ILi96EEENS7_ILi64EEEEEELi256ENS_6half_tEfNS_4arch4Sm90ELb0ELb1ELb0ELb1ELb0ELb1ELb1ELb1ELb0ELb0ELb0ELb0EEENS1_21CollectiveEpilogueFwdINS6_IJSA_NS7_ILi256EEESB_EEES9_SE_SG_Li256ELb1ELb0ELb0ELb0EEENS1_36VarlenDynamicPersistentTileSchedulerILi128ELi96ELi256ELi32ELb0ELb0ELb1ELb1ELb0ELb1EEEEEEEEEvNT_6ParamsE)
        /*00a4*/ 	.word	0x00000000


	//----- nvinfo : EIATTR_REGCOUNT
	.align		4
.L_38:
        /*00a8*/ 	.byte	0x04, 0x2f
        /*00aa*/ 	.short	(.L_40 - .L_39)
	.align		4
.L_39:
        /*00ac*/ 	.word	index@(_ZN7cutlass13device_kernelIN5flash11enable_sm90INS1_16FlashAttnFwdSm90INS1_25CollectiveMainloopFwdSm90ILi2EN4cute5tupleIJNS5_1CILi1EEES8_S8_EEENS6_IJNS7_ILi128EEENS7_ILi96EEENS7_ILi64EEEEEELi256ENS_6half_tEfNS_4arch4Sm90ELb0ELb1ELb0ELb1ELb0ELb0ELb1ELb1ELb0ELb0ELb0ELb0EEENS1_21CollectiveEpilogueFwdINS6_IJSA_NS7_ILi256EEESB_EEES9_SE_SG_Li256ELb1ELb0ELb0ELb0EEENS1_36VarlenDynamicPersistentTileSchedulerILi128ELi96ELi256ELi32ELb0ELb0ELb1ELb1ELb0ELb1EEEEEEEEEvNT_6ParamsE)
        /*00b0*/ 	.word	0x00000004


	//----- nvinfo : EIATTR_FRAME_SIZE
	.align		4
.L_40:
        /*00b4*/ 	.byte	0x04, 0x11
        /*00b6*/ 	.short	(.L_42 - .L_41)
	.align		4
.L_41:
        /*00b8*/ 	.word	index@(_ZN7cutlass13device_kernelIN5flash11enable_sm90INS1_16FlashAttnFwdSm90INS1_25CollectiveMainloopFwdSm90ILi2EN4cute5tupleIJNS5_1CILi1EEES8_S8_EEENS6_IJNS7_ILi128EEENS7_ILi96EEENS7_ILi64EEEEEELi256ENS_6half_tEfNS_4arch4Sm90ELb0ELb1ELb0ELb1ELb0ELb0ELb1ELb1ELb0ELb0ELb0ELb0EEENS1_21CollectiveEpilogueFwdINS6_IJSA_NS7_ILi256EEESB_EEES9_SE_SG_Li256ELb1ELb0ELb0ELb0EEENS1_36VarlenDynamicPersistentTileSchedulerILi128ELi96ELi256ELi32ELb0ELb0ELb1ELb1ELb0ELb1EEEEEEEEEvNT_6ParamsE)
        /*00bc*/ 	.word	0x00000000


	//----- nvinfo : EIATTR_REGCOUNT
	.align		4
.L_42:
        /*00c0*/ 	.byte	0x04, 0x2f
        /*00c2*/ 	.short	(.L_44 - .L_43)
	.align		4
.L_43:
        /*00c4*/ 	.word	index@(_ZN7cutlass13device_kernelIN5flash11enable_sm90INS1_16FlashAttnFwdSm90INS1_25CollectiveMainloopFwdSm90ILi2EN4cute5tupleIJNS5_1CILi1EEES8_S8_EEENS6_IJNS7_ILi128EEENS7_ILi96EEENS7_ILi64EEEEEELi256ENS_6half_tEfNS_4arch4Sm90ELb0ELb1ELb0ELb1ELb0ELb1ELb0ELb1ELb0ELb0ELb0ELb0EEENS1_21CollectiveEpilogueFwdINS6_IJSA_NS7_ILi256EEESB_EEES9_SE_SG_Li256ELb1ELb0ELb0ELb0EEENS1_36VarlenDynamicPersistentTileSchedulerILi128ELi96ELi256ELi32ELb0ELb0ELb1ELb1ELb0ELb1EEEEEEEEEvNT_6ParamsE)
        /*00c8*/ 	.word	0x00000004


	//----- nvinfo : EIATTR_FRAME_SIZE
	.align		4
.L_44:
        /*00cc*/ 	.byte	0x04, 0x11
        /*00ce*/ 	.short	(.L_46 - .L_45)
	.align		4
.L_45:
        /*00d0*/ 	.word	index@(_ZN7cutlass13device_kernelIN5flash11enable_sm90INS1_16FlashAttnFwdSm90INS1_25CollectiveMainloopFwdSm90ILi2EN4cute5tupleIJNS5_1CILi1EEES8_S8_EEENS6_IJNS7_ILi128EEENS7_ILi96EEENS7_ILi64EEEEEELi256ENS_6half_tEfNS_4arch4Sm90ELb0ELb1ELb0ELb1ELb0ELb1ELb0ELb1ELb0ELb0ELb0ELb0EEENS1_21CollectiveEpilogueFwdINS6_IJSA_NS7_ILi256EEESB_EEES9_SE_SG_Li256ELb1ELb0ELb0ELb0EEENS1_36VarlenDynamicPersistentTileSchedulerILi128ELi96ELi256ELi32ELb0ELb0ELb1ELb1ELb0ELb1EEEEEEEEEvNT_6ParamsE)
        /*00d4*/ 	.word	0x00000000


	//----- nvinfo : EIATTR_REGCOUNT
	.align		4
.L_46:
        /*00d8*/ 	.byte	0x04, 0x2f
        /*00da*/ 	.short	(.L_48 - .L_47)
	.align		4
.L_47:
        /*00dc*/ 	.word	index@(_ZN7cutlass13device_kernelIN5flash11enable_sm90INS1_16FlashAttnFwdSm90INS1_25CollectiveMainloopFwdSm90ILi2EN4cute5tupleIJNS5_1CILi1EEES8_S8_EEENS6_IJNS7_ILi128EEENS7_ILi96EEENS7_ILi64EEEEEELi256ENS_6half_tEfNS_4arch4Sm90ELb0ELb1ELb0ELb1ELb0ELb0ELb0ELb1ELb0ELb0ELb0ELb0EEENS1_21CollectiveEpilogueFwdINS6_IJSA_NS7_ILi256EEESB_EEES9_SE_SG_Li256ELb1ELb0ELb0ELb0EEENS1_36VarlenDynamicPersistentTileSchedulerILi128ELi96ELi256ELi32ELb0ELb0ELb1ELb1ELb0ELb1EEEEEEEEEvNT_6ParamsE)
        /*00e0*/ 	.word	0x00000004


	//----- nvinfo : EIATTR_FRAME_SIZE
	.align		4
.L_48:
        /*00e4*/ 	.byte	0x04, 0x11
        /*00e6*/ 	.short	(.L_50 - .L_49)
	.align		4
.L_49:
        /*00e8*/ 	.word	index@(_ZN7cutlass13device_kernelIN5flash11enable_sm90INS1_16FlashAttnFwdSm90INS1_25CollectiveMainloopFwdSm90ILi2EN4cute5tupleIJNS5_1CILi1EEES8_S8_EEENS6_IJNS7_ILi128EEENS7_ILi96EEENS7_ILi64EEEEEELi256ENS_6half_tEfNS_4arch4Sm90ELb0ELb1ELb0ELb1ELb0ELb0ELb0ELb1ELb0ELb0ELb0ELb0EEENS1_21CollectiveEpilogueFwdINS6_IJSA_NS7_ILi256EEESB_EEES9_SE_SG_Li256ELb1ELb0ELb0ELb0EEENS1_36VarlenDynamicPersistentTileSchedulerILi128ELi96ELi256ELi32ELb0ELb0ELb1ELb1ELb0ELb1EEEEEEEEEvNT_6ParamsE)
        /*00ec*/ 	.word	0x00000000


	//----- nvinfo : EIATTR_REGCOUNT
	.align		4
.L_50:
        /*00f0*/ 	.byte	0x04, 0x2f
        /*00f2*/ 	.short	(.L_52 - .L_51)
	.align		4
.L_51:
        /*00f4*/ 	.word	index@(_ZN7cutlass13device_kernelIN5flash11enable_sm90INS1_16FlashAttnFwdSm90INS1_25CollectiveMainloopFwdSm90ILi2EN4cute5tupleIJNS5_1CILi1EEES8_S8_EEENS6_IJNS7_ILi128EEENS7_ILi96EEENS7_ILi64EEEEEELi256ENS_6half_tEfNS_4arch4Sm90ELb0ELb1ELb0ELb0ELb0ELb0ELb1ELb1ELb0ELb0ELb0ELb0EEENS1_21CollectiveEpilogueFwdINS6_IJSA_NS7_ILi256EEESB_EEES9_SE_SG_Li256ELb0ELb0ELb0ELb0EEENS1_30DynamicPersistentTileSchedulerILi256ELi32ELb0ELb0ELb1EEEEEEEEEvNT_6ParamsE)
        /*00f8*/ 	.word	0x00000004


	//----- nvinfo : EIATTR_FRAME_SIZE
	.align		4
.L_52:
        /*00fc*/ 	.byte	0x04, 0x11
        /*00fe*/ 	.short	(.L_54 - .L_53)
	.align		4
.L_53:
        /*0100*/ 	.word	index@(_ZN7cutlass13device_kernelIN5flash11enable_sm90INS1_16FlashAttnFwdSm90INS1_25CollectiveMainloopFwdSm90ILi2EN4cute5tupleIJNS5_1CILi1EEES8_S8_EEENS6_IJNS7_ILi128EEENS7_ILi96EEENS7_ILi64EEEEEELi256ENS_6half_tEfNS_4arch4Sm90ELb0ELb1ELb0ELb0ELb0ELb0ELb1ELb1ELb0ELb0ELb0ELb0EEENS1_21CollectiveEpilogueFwdINS6_IJSA_NS7_ILi256EEESB_EEES9_SE_SG_Li256ELb0ELb0ELb0ELb0EEENS1_30DynamicPersistentTileSchedulerILi256ELi32ELb0ELb0ELb1EEEEEEEEEvNT_6ParamsE)
        /*0104*/ 	.word	0x00000000


	//----- nvinfo : EIATTR_REGCOUNT
	.align		4
.L_54:
        /*0108*/ 	.byte	0x04, 0x2f
        /*010a*/ 	.short	(.L_56 - .L_55)
	.align		4
.L_55:
        /*010c*/ 	.word	index@(_ZN7cutlass13device_kernelIN5flash11enable_sm90INS1_16FlashAttnFwdSm90INS1_25CollectiveMainloopFwdSm90ILi2EN4cute5tupleIJNS5_1CILi1EEES8_S8_EEENS6_IJNS7_ILi128EEENS7_ILi96EEENS7_ILi64EEEEEELi256ENS_6half_tEfNS_4arch4Sm90ELb0ELb1ELb0ELb0ELb0ELb0ELb0ELb1ELb0ELb0ELb0ELb0EEENS1_21CollectiveEpilogueFwdINS6_IJSA_NS7_ILi256EEESB_EEES9_SE_SG_Li256ELb0ELb0ELb0ELb0EEENS1_30DynamicPersistentTileSchedulerILi256ELi32ELb0ELb0ELb1EEEEEEEEEvNT_6ParamsE)
        /*0110*/ 	.word	0x00000004


	//----- nvinfo : EIATTR_FRAME_SIZE
	.align		4
.L_56:
        /*0114*/ 	.byte	0x04, 0x11
        /*0116*/ 	.short	(.L_58 - .L_57)
	.align		4
.L_57:
        /*0118*/ 	.word	index@(_ZN7cutlass13device_kernelIN5flash11enable_sm90INS1_16FlashAttnFwdSm90INS1_25CollectiveMainloopFwdSm90ILi2EN4cute5tupleIJNS5_1CILi1EEES8_S8_EEENS6_IJNS7_ILi128EEENS7_ILi96EEENS7_ILi64EEEEEELi256ENS_6half_tEfNS_4arch4Sm90ELb0ELb1ELb0ELb0ELb0ELb0ELb0ELb1ELb0ELb0ELb0ELb0EEENS1_21CollectiveEpilogueFwdINS6_IJSA_NS7_ILi256EEESB_EEES9_SE_SG_Li256ELb0ELb0ELb0ELb0EEENS1_30DynamicPersistentTileSchedulerILi256ELi32ELb0ELb0ELb1EEEEEEEEEvNT_6ParamsE)
        /*011c*/ 	.word	0x00000000


	//----- nvinfo : EIATTR_REGCOUNT
	.align		4
.L_58:
        /*0120*/ 	.byte	0x04, 0x2f
        /*0122*/ 	.short	(.L_60 - .L_59)
	.align		4
.L_59:
        /*0124*/ 	.word	index@(_ZN7cutlass13device_kernelIN5flash11enable_sm90INS1_16FlashAttnFwdSm90INS1_25CollectiveMainloopFwdSm90ILi2EN4cute5tupleIJNS5_1CILi1EEES8_S8_EEENS6_IJNS7_ILi128EEENS7_ILi96EEENS7_ILi64EEEEEELi256ENS_6half_tEfNS_4arch4Sm90ELb0ELb0ELb0ELb1ELb0ELb1ELb1ELb1ELb0ELb0ELb0ELb0EEENS1_21CollectiveEpilogueFwdINS6_IJSA_NS7_ILi256EEESB_EEES9_SE_SG_Li256ELb1ELb0ELb0ELb0EEENS1_36VarlenDynamicPersistentTileSchedulerILi128ELi96ELi256ELi32ELb0ELb0ELb1ELb0ELb1ELb1EEEEEEEEEvNT_6ParamsE)
        /*0128*/ 	.word	0x00000004


	//----- nvinfo : EIATTR_FRAME_SIZE
	.align		4
.L_60:
        /*012c*/ 	.byte	0x04, 0x11
        /*012e*/ 	.short	(.L_62 - .L_61)
	.align		4
.L_61:
        /*0130*/ 	.word	index@(_ZN7cutlass13device_kernelIN5flash11enable_sm90INS1_16FlashAttnFwdSm90INS1_25CollectiveMainloopFwdSm90ILi2EN4cute5tupleIJNS5_1CILi1EEES8_S8_EEENS6_IJNS7_ILi128EEENS7_ILi96EEENS7_ILi64EEEEEELi256ENS_6half_tEfNS_4arch4Sm90ELb0ELb0ELb0ELb1ELb0ELb1ELb1ELb1ELb0ELb0ELb0ELb0EEENS1_21CollectiveEpilogueFwdINS6_IJSA_NS7_ILi256EEESB_EEES9_SE_SG_Li256ELb1ELb0ELb0ELb0EEENS1_36VarlenDynamicPersistentTileSchedulerILi128ELi96ELi256ELi32ELb0ELb0ELb1ELb0ELb1ELb1EEEEEEEEEvNT_6ParamsE)
        /*0134*/ 	.word	0x00000000


	//----- nvinfo : EIATTR_REGCOUNT
	.align		4
.L_62:
        /*0138*/ 	.byte	0x04, 0x2f
        /*013a*/ 	.short	(.L_64 - .L_63)
	.align		4
.L_63:
        /*013c*/ 	.word	index@(_ZN7cutlass13device_kernelIN5flash11enable_sm90INS1_16FlashAttnFwdSm90INS1_25CollectiveMainloopFwdSm90ILi2EN4cute5tupleIJNS5_1CILi1EEES8_S8_EEENS6_IJNS7_ILi128EEENS7_ILi96EEENS7_ILi64EEEEEELi256ENS_6half_tEfNS_4arch4Sm90ELb0ELb0ELb0ELb1ELb0ELb0ELb1ELb1ELb0ELb0ELb0ELb0EEENS1_21CollectiveEpilogueFwdINS6_IJSA_NS7_ILi256EEESB_EEES9_SE_SG_Li256ELb1ELb0ELb0ELb0EEENS1_36VarlenDynamicPersistentTileSchedulerILi128ELi96ELi256ELi32ELb0ELb0ELb1ELb0ELb1ELb1EEEEEEEEEvNT_6ParamsE)
        /*0140*/ 	.word	0x00000004


	//----- nvinfo : EIATTR_FRAME_SIZE
	.align		4
.L_64:
        /*0144*/ 	.byte	0x04, 0x11
        /*0146*/ 	.short	(.L_66 - .L_65)
	.align		4
.L_65:
        /*0148*/ 	.word	index@(_ZN7cutlass13device_kernelIN5flash11enable_sm90INS1_16FlashAttnFwdSm90INS1_25CollectiveMainloopFwdSm90ILi2EN4cute5tupleIJNS5_1CILi1EEES8_S8_EEENS6_IJNS7_ILi128EEENS7_ILi96EEENS7_ILi64EEEEEELi256ENS_6half_tEfNS_4arch4Sm90ELb0ELb0ELb0ELb1ELb0ELb0ELb1ELb1ELb0ELb0ELb0ELb0EEENS1_21CollectiveEpilogueFwdINS6_IJSA_NS7_ILi256EEESB_EEES9_SE_SG_Li256ELb1ELb0ELb0ELb0EEENS1_36VarlenDynamicPersistentTileSchedulerILi128ELi96ELi256ELi32ELb0ELb0ELb1ELb0ELb1ELb1EEEEEEEEEvNT_6ParamsE)
        /*014c*/ 	.word	0x00000000


	//----- nvinfo : EIATTR_REGCOUNT
	.align		4
.L_66:
        /*0150*/ 	.byte	0x04, 0x2f
        /*0152*/ 	.short	(.L_68 - .L_67)
	.align		4
.L_67:
        /*0154*/ 	.word	index@(_ZN7cutlass13device_kernelIN5flash11enable_sm90INS1_16FlashAttnFwdSm90INS1_25CollectiveMainloopFwdSm90ILi2EN4cute5tupleIJNS5_1CILi1EEES8_S8_EEENS6_IJNS7_ILi128EEENS7_ILi96EEENS7_ILi64EEEEEELi256ENS_6half_tEfNS_4arch4Sm90ELb0ELb0ELb0ELb1ELb0ELb1ELb0ELb1ELb0ELb0ELb0ELb0EEENS1_21CollectiveEpilogueFwdINS6_IJSA_NS7_ILi256EEESB_EEES9_SE_SG_Li256ELb1ELb0ELb0ELb0EEENS1_36VarlenDynamicPersistentTileSchedulerILi128ELi96ELi256ELi32ELb0ELb0ELb1ELb0ELb1ELb1EEEEEEEEEvNT_6ParamsE)
        /*0158*/ 	.word	0x00000004


	//----- nvinfo : EIATTR_FRAME_SIZE
	.align		4
.L_68:
        /*015c*/ 	.byte	0x04, 0x11
        /*015e*/ 	.short	(.L_70 - .L_69)
	.align		4
.L_69:
        /*0160*/ 	.word	index@(_ZN7cutlass13device_kernelIN5flash11enable_sm90INS1_16FlashAttnFwdSm90INS1_25CollectiveMainloopFwdSm90ILi2EN4cute5tupleIJNS5_1CILi1EEES8_S8_EEENS6_IJNS7_ILi128EEENS7_ILi96EEENS7_ILi64EEEEEELi256ENS_6half_tEfNS_4arch4Sm90ELb0ELb0ELb0ELb1ELb0ELb1ELb0ELb1ELb0ELb0ELb0ELb0EEENS1_21CollectiveEpilogueFwdINS6_IJSA_NS7_ILi256EEESB_EEES9_SE_SG_Li256ELb1ELb0ELb0ELb0EEENS1_36VarlenDynamicPersistentTileSchedulerILi128ELi96ELi256ELi32ELb0ELb0ELb1ELb0ELb1ELb1EEEEEEEEEvNT_6ParamsE)
        /*0164*/ 	.word	0x00000000


	//----- nvinfo : EIATTR_REGCOUNT
	.align		4
.L_70:
        /*0168*/ 	.byte	0x04, 0x2f
        /*016a*/ 	.short	(.L_72 - .L_71)
	.align		4
.L_71:
        /*016c*/ 	.word	index@(_ZN7cutlass13device_kernelIN5flash11enable_sm90INS1_16FlashAttnFwdSm90INS1_25CollectiveMainloopFwdSm90ILi2EN4cute5tupleIJNS5_1CILi1EEES8_S8_EEENS6_IJNS7_ILi128EEENS7_ILi96EEENS7_ILi64EEEEEELi256ENS_6half_tEfNS_4arch4Sm90ELb0ELb0ELb0ELb1ELb0ELb0ELb0ELb1ELb0ELb0ELb0ELb0EEENS1_21CollectiveEpilogueFwdINS6_IJSA_NS7_ILi256EEESB_EEES9_SE_SG_Li256ELb1ELb0ELb0ELb0EEENS1_36VarlenDynamicPersistentTileSchedulerILi128ELi96ELi256ELi32ELb0ELb0ELb1ELb0ELb1ELb1EEEEEEEEEvNT_6ParamsE)
        /*0170*/ 	.word	0x00000004


	//----- nvinfo : EIATTR_FRAME_SIZE
	.align		4
.L_72:
        /*0174*/ 	.byte	0x04, 0x11
        /*0176*/ 	.short	(.L_74 - .L_73)
	.align		4
.L_73:
        /*0178*/ 	.word	index@(_ZN7cutlass13device_kernelIN5flash11enable_sm90INS1_16FlashAttnFwdSm90INS1_25CollectiveMainloopFwdSm90ILi2EN4cute5tupleIJNS5_1CILi1EEES8_S8_EEENS6_IJNS7_ILi128EEENS7_ILi96EEENS7_ILi64EEEEEELi256ENS_6half_tEfNS_4arch4Sm90ELb0ELb0ELb0ELb1ELb0ELb0ELb0ELb1ELb0ELb0ELb0ELb0EEENS1_21CollectiveEpilogueFwdINS6_IJSA_NS7_ILi256EEESB_EEES9_SE_SG_Li256ELb1ELb0ELb0ELb0EEENS1_36VarlenDynamicPersistentTileSchedulerILi128ELi96ELi256ELi32ELb0ELb0ELb1ELb0ELb1ELb1EEEEEEEEEvNT_6ParamsE)
        /*017c*/ 	.word	0x00000000


	//----- nvinfo : EIATTR_REGCOUNT
	.align		4
.L_74:
        /*0180*/ 	.byte	0x04, 0x2f
        /*0182*/ 	.short	(.L_76 - .L_75)
	.align		4
.L_75:
        /*0184*/ 	.word	index@(_ZN7cutlass13device_kernelIN5flash11enable_sm90INS1_16FlashAttnFwdSm90INS1_25CollectiveMainloopFwdSm90ILi2EN4cute5tupleIJNS5_1CILi1EEES8_S8_EEENS6_IJNS7_ILi128EEENS7_ILi96EEENS7_ILi64EEEEEELi256ENS_6half_tEfNS_4arch4Sm90ELb0ELb0ELb0ELb0ELb0ELb0ELb1ELb1ELb0ELb0ELb0ELb0EEENS1_21CollectiveEpilogueFwdINS6_IJSA_NS7_ILi256EEESB_EEES9_SE_SG_Li256ELb0ELb0ELb0ELb0EEENS1_29StaticPersistentTileSchedulerILb0EEEEEEEEEvNT_6ParamsE)
        /*0188*/ 	.word	0x00000004


	//----- nvinfo : EIATTR_FRAME_SIZE
	.align		4
.L_76:
        /*018c*/ 	.byte	0x04, 0x11
        /*018e*/ 	.short	(.L_78 - .L_77)
	.align		4
.L_77:
        /*0190*/ 	.word	index@(_ZN7cutlass13device_kernelIN5flash11enable_sm90INS1_16FlashAttnFwdSm90INS1_25CollectiveMainloopFwdSm90ILi2EN4cute5tupleIJNS5_1CILi1EEES8_S8_EEENS6_IJNS7_ILi128EEENS7_ILi96EEENS7_ILi64EEEEEELi256ENS_6half_tEfNS_4arch4Sm90ELb0ELb0ELb0ELb0ELb0ELb0ELb1ELb1ELb0ELb0ELb0ELb0EEENS1_21CollectiveEpilogueFwdINS6_IJSA_NS7_ILi256EEESB_EEES9_SE_SG_Li256ELb0ELb0ELb0ELb0EEENS1_29StaticPersistentTileSchedulerILb0EEEEEEEEEvNT_6ParamsE)
        /*0194*/ 	.word	0x00000000


	//----- nvinfo : EIATTR_REGCOUNT
	.align		4
.L_78:
        /*0198*/ 	.byte	0x04, 0x2f
        /*019a*/ 	.short	(.L_80 - .L_79)
	.align		4
.L_79:
        /*019c*/ 	.word	index@(_ZN7cutlass13device_kernelIN5flash11enable_sm90INS1_16FlashAttnFwdSm90INS1_25CollectiveMainloopFwdSm90ILi2EN4cute5tupleIJNS5_1CILi1EEES8_S8_EEENS6_IJNS7_ILi128EEENS7_ILi96EEENS7_ILi64EEEEEELi256ENS_6half_tEfNS_4arch4Sm90ELb0ELb0ELb0ELb0ELb0ELb0ELb0ELb1ELb0ELb0ELb0ELb0EEENS1_21CollectiveEpilogueFwdINS6_IJSA_NS7_ILi256EEESB_EEES9_SE_SG_Li256ELb0ELb0ELb0ELb0EEENS1_29StaticPersistentTileSchedulerILb0EEEEEEEEEvNT_6ParamsE)
        /*01a0*/ 	.word	0x00000004


	//----- nvinfo : EIATTR_FRAME_SIZE
	.align		4
.L_80:
        /*01a4*/ 	.byte	0x04, 0x11
        /*01a6*/ 	.short	(.L_82 - .L_81)
	.align		4
.L_81:
        /*01a8*/ 	.word	index@(_ZN7cutlass13device_kernelIN5flash11enable_sm90INS1_16FlashAttnFwdSm90INS1_25CollectiveMainloopFwdSm90ILi2EN4cute5tupleIJNS5_1CILi1EEES8_S8_EEENS6_IJNS7_ILi128EEENS7_ILi96EEENS7_ILi64EEEEEELi256ENS_6half_tEfNS_4arch4Sm90ELb0ELb0ELb0ELb0ELb0ELb0ELb0ELb1ELb0ELb0ELb0ELb0EEENS1_21CollectiveEpilogueFwdINS6_IJSA_NS7_ILi256EEESB_EEES9_SE_SG_Li256ELb0ELb0ELb0ELb0EEENS1_29StaticPersistentTileSchedulerILb0EEEEEEEEEvNT_6ParamsE)
        /*01ac*/ 	.word	0x00000000


	//----- nvinfo : EIATTR_MIN_STACK_SIZE
	.align		4
.L_82:
        /*01b0*/ 	.byte	0x04, 0x12
        /*01b2*/ 	.short	(.L_84 - .L_83)
	.align		4
.L_83:
        /*01b4*/ 	.word	index@(_ZN7cutlass13device_kernelIN5flash11enable_sm90INS1_16FlashAttnFwdSm90INS1_25CollectiveMainloopFwdSm90ILi2EN4cute5tupleIJNS5_1CILi1EEES8_S8_EEENS6_IJNS7_ILi128EEENS7_ILi96EEENS7_ILi64EEEEEELi256ENS_6half_tEfNS_4arch4Sm90ELb0ELb0ELb0ELb0ELb0ELb0ELb0ELb1ELb0ELb0ELb0ELb0EEENS1_21CollectiveEpilogueFwdINS6_IJSA_NS7_ILi256EEESB_EEES9_SE_SG_Li256ELb0ELb0ELb0ELb0EEENS1_29StaticPersistentTileSchedulerILb0EEEEEEEEEvNT_6ParamsE)
        /*01b8*/ 	.word	0x00000000


	//----- nvinfo : EIATTR_MIN_STACK_SIZE
	.align		4
.L_84:
        /*01bc*/ 	.byte	0x04, 0x12
        /*01be*/ 	.short	(.L_86 - .L_85)
	.align		4
.L_85:
        /*01c0*/ 	.word	index@(_ZN7cutlass13device_kernelIN5flash11enable_sm90INS1_16FlashAttnFwdSm90INS1_25CollectiveMainloopFwdSm90ILi2EN4cute5tupleIJNS5_1CILi1EEES8_S8_EEENS6_IJNS7_ILi128EEENS7_ILi96EEENS7_ILi64EEEEEELi256ENS_6half_tEfNS_4arch4Sm90ELb0ELb0ELb0ELb0ELb0ELb0ELb1ELb1ELb0ELb0ELb0ELb0EEENS1_21CollectiveEpilogueFwdINS6_IJSA_NS7_ILi256EEESB_EEES9_SE_SG_Li256ELb0ELb0ELb0ELb0EEENS1_29StaticPersistentTileSchedulerILb0EEEEEEEEEvNT_6ParamsE)
        /*01c4*/ 	.word	0x00000000


	//----- nvinfo : EIATTR_MIN_STACK_SIZE
	.align		4
.L_86:
        /*01c8*/ 	.byte	0x04, 0x12
        /*01ca*/ 	.short	(.L_88 - .L_87)
	.align		4
.L_87:
        /*01cc*/ 	.word	index@(_ZN7cutlass13device_kernelIN5flash11enable_sm90INS1_16FlashAttnFwdSm90INS1_25CollectiveMainloopFwdSm90ILi2EN4cute5tupleIJNS5_1CILi1EEES8_S8_EEENS6_IJNS7_ILi128EEENS7_ILi96EEENS7_ILi64EEEEEELi256ENS_6half_tEfNS_4arch4Sm90ELb0ELb0ELb0ELb1ELb0ELb0ELb0ELb1ELb0ELb0ELb0ELb0EEENS1_21CollectiveEpilogueFwdINS6_IJSA_NS7_ILi256EEESB_EEES9_SE_SG_Li256ELb1ELb0ELb0ELb0EEENS1_36VarlenDynamicPersistentTileSchedulerILi128ELi96ELi256ELi32ELb0ELb0ELb1ELb0ELb1ELb1EEEEEEEEEvNT_6ParamsE)
        /*01d0*/ 	.word	0x00000000


	//----- nvinfo : EIATTR_MIN_STACK_SIZE
	.align		4
.L_88:
        /*01d4*/ 	.byte	0x04, 0x12
        /*01d6*/ 	.short	(.L_90 - .L_89)
	.align		4
.L_89:
        /*01d8*/ 	.word	index@(_ZN7cutlass13device_kernelIN5flash11enable_sm90INS1_16FlashAttnFwdSm90INS1_25CollectiveMainloopFwdSm90ILi2EN4cute5tupleIJNS5_1CILi1EEES8_S8_EEENS6_IJNS7_ILi128EEENS7_ILi96EEENS7_ILi64EEEEEELi256ENS_6half_tEfNS_4arch4Sm90ELb0ELb0ELb0ELb1ELb0ELb1ELb0ELb1ELb0ELb0ELb0ELb0EEENS1_21CollectiveEpilogueFwdINS6_IJSA_NS7_ILi256EEESB_EEES9_SE_SG_Li256ELb1ELb0ELb0ELb0EEENS1_36VarlenDynamicPersistentTileSchedulerILi128ELi96ELi256ELi32ELb0ELb0ELb1ELb0ELb1ELb1EEEEEEEEEvNT_6ParamsE)
        /*01dc*/ 	.word	0x00000000


	//----- nvinfo : EIATTR_MIN_STACK_SIZE
	.align		4
.L_90:
        /*01e0*/ 	.byte	0x04, 0x12
        /*01e2*/ 	.short	(.L_92 - .L_91)
	.align		4
.L_91:
        /*01e4*/ 	.word	index@(_ZN7cutlass13device_kernelIN5flash11enable_sm90INS1_16FlashAttnFwdSm90INS1_25CollectiveMainloopFwdSm90ILi2EN4cute5tupleIJNS5_1CILi1EEES8_S8_EEENS6_IJNS7_ILi128EEENS7_ILi96EEENS7_ILi64EEEEEELi256ENS_6half_tEfNS_4arch4Sm90ELb0ELb0ELb0ELb1ELb0ELb0ELb1ELb1ELb0ELb0ELb0ELb0EEENS1_21CollectiveEpilogueFwdINS6_IJSA_NS7_ILi256EEESB_EEES9_SE_SG_Li256ELb1ELb0ELb0ELb0EEENS1_36VarlenDynamicPersistentTileSchedulerILi128ELi96ELi256ELi32ELb0ELb0ELb1ELb0ELb1ELb1EEEEEEEEEvNT_6ParamsE)
        /*01e8*/ 	.word	0x00000000


	//----- nvinfo : EIATTR_MIN_STACK_SIZE
	.align		4
.L_92:
        /*01ec*/ 	.byte	0x04, 0x12
        /*01ee*/ 	.short	(.L_94 - .L_93)
	.align		4
.L_93:
        /*01f0*/ 	.word	index@(_ZN7cutlass13device_kernelIN5flash11enable_sm90INS1_16FlashAttnFwdSm90INS1_25CollectiveMainloopFwdSm90ILi2EN4cute5tupleIJNS5_1CILi1EEES8_S8_EEENS6_IJNS7_ILi128EEENS7_ILi96EEENS7_ILi64EEEEEELi256ENS_6half_tEfNS_4arch4Sm90ELb0ELb0ELb0ELb1ELb0ELb1ELb1ELb1ELb0ELb0ELb0ELb0EEENS1_21CollectiveEpilogueFwdINS6_IJSA_NS7_ILi256EEESB_EEES9_SE_SG_Li256ELb1ELb0ELb0ELb0EEENS1_36VarlenDynamicPersistentTileSchedulerILi128ELi96ELi256ELi32ELb0ELb0ELb1ELb0ELb1ELb1EEEEEEEEEvNT_6ParamsE)
        /*01f4*/ 	.word	0x00000000


	//----- nvinfo : EIATTR_MIN_STACK_SIZE
	.align		4
.L_94:
        /*01f8*/ 	.byte	0x04, 0x12
        /*01fa*/ 	.short	(.L_96 - .L_95)
	.align		4
.L_95:
        /*01fc*/ 	.word	index@(_ZN7cutlass13device_kernelIN5flash11enable_sm90INS1_16FlashAttnFwdSm90INS1_25CollectiveMainloopFwdSm90ILi2EN4cute5tupleIJNS5_1CILi1EEES8_S8_EEENS6_IJNS7_ILi128EEENS7_ILi96EEENS7_ILi64EEEEEELi256ENS_6half_tEfNS_4arch4Sm90ELb0ELb1ELb0ELb0ELb0ELb0ELb0ELb1ELb0ELb0ELb0ELb0EEENS1_21CollectiveEpilogueFwdINS6_IJSA_NS7_ILi256EEESB_EEES9_SE_SG_Li256ELb0ELb0ELb0ELb0EEENS1_30DynamicPersistentTileSchedulerILi256ELi32ELb0ELb0ELb1EEEEEEEEEvNT_6ParamsE)
        /*0200*/ 	.word	0x00000000


	//----- nvinfo : EIATTR_MIN_STACK_SIZE
	.align		4
.L_96:
        /*0204*/ 	.byte	0x04, 0x12
        /*0206*/ 	.short	(.L_98 - .L_97)
	.align		4
.L_97:
        /*0208*/ 	.word	index@(_ZN7cutlass13device_kernelIN5flash11enable_sm90INS1_16FlashAttnFwdSm90INS1_25CollectiveMainloopFwdSm90ILi2EN4cute5tupleIJNS5_1CILi1EEES8_S8_EEENS6_IJNS7_ILi128EEENS7_ILi96EEENS7_ILi64EEEEEELi256ENS_6half_tEfNS_4arch4Sm90ELb0ELb1ELb0ELb0ELb0ELb0ELb1ELb1ELb0ELb0ELb0ELb0EEENS1_21CollectiveEpilogueFwdINS6_IJSA_NS7_ILi256EEESB_EEES9_SE_SG_Li256ELb0ELb0ELb0ELb0EEENS1_30DynamicPersistentTileSchedulerILi256ELi32ELb0ELb0ELb1EEEEEEEEEvNT_6ParamsE)
        /*020c*/ 	.word	0x00000000


	//----- nvinfo : EIATTR_MIN_STACK_SIZE
	.align		4
.L_98:
        /*0210*/ 	.byte	0x04, 0x12
        /*0212*/ 	.short	(.L_100 - .L_99)
	.align		4
.L_99:
        /*0214*/ 	.word	index@(_ZN7cutlass13device_kernelIN5flash11enable_sm90INS1_16FlashAttnFwdSm90INS1_25CollectiveMainloopFwdSm90ILi2EN4cute5tupleIJNS5_1CILi1EEES8_S8_EEENS6_IJNS7_ILi128EEENS7_ILi96EEENS7_ILi64EEEEEELi256ENS_6half_tEfNS_4arch4Sm90ELb0ELb1ELb0ELb1ELb0ELb0ELb0ELb1ELb0ELb0ELb0ELb0EEENS1_21CollectiveEpilogueFwdINS6_IJSA_NS7_ILi256EEESB_EEES9_SE_SG_Li256ELb1ELb0ELb0ELb0EEENS1_36VarlenDynamicPersistentTileSchedulerILi128ELi96ELi256ELi32ELb0ELb0ELb1ELb1ELb0ELb1EEEEEEEEEvNT_6ParamsE)
        /*0218*/ 	.word	0x00000000


	//----- nvinfo : EIATTR_MIN_STACK_SIZE
	.align		4
.L_100:
        /*021c*/ 	.byte	0x04, 0x12
        /*021e*/ 	.short	(.L_102 - .L_101)
	.align		4
.L_101:
        /*0220*/ 	.word	index@(_ZN7cutlass13device_kernelIN5flash11enable_sm90INS1_16FlashAttnFwdSm90INS1_25CollectiveMainloopFwdSm90ILi2EN4cute5tupleIJNS5_1CILi1EEES8_S8_EEENS6_IJNS7_ILi128EEENS7_ILi96EEENS7_ILi64EEEEEELi256ENS_6half_tEfNS_4arch4Sm90ELb0ELb1ELb0ELb1ELb0ELb1ELb0ELb1ELb0ELb0ELb0ELb0EEENS1_21CollectiveEpilogueFwdINS6_IJSA_NS7_ILi256EEESB_EEES9_SE_SG_Li256ELb1ELb0ELb0ELb0EEENS1_36VarlenDynamicPersistentTileSchedulerILi128ELi96ELi256ELi32ELb0ELb0ELb1ELb1ELb0ELb1EEEEEEEEEvNT_6ParamsE)
        /*0224*/ 	.word	0x00000000


	//----- nvinfo : EIATTR_MIN_STACK_SIZE
	.align		4
.L_102:
        /*0228*/ 	.byte	0x04, 0x12
        /*022a*/ 	.short	(.L_104 - .L_103)
	.align		4
.L_103:
        /*022c*/ 	.word	index@(_ZN7cutlass13device_kernelIN5flash11enable_sm90INS1_16FlashAttnFwdSm90INS1_25CollectiveMainloopFwdSm90ILi2EN4cute5tupleIJNS5_1CILi1EEES8_S8_EEENS6_IJNS7_ILi128EEENS7_ILi96EEENS7_ILi64EEEEEELi256ENS_6half_tEfNS_4arch4Sm90ELb0ELb1ELb0ELb1ELb0ELb0ELb1ELb1ELb0ELb0ELb0ELb0EEENS1_21CollectiveEpilogueFwdINS6_IJSA_NS7_ILi256EEESB_EEES9_SE_SG_Li256ELb1ELb0ELb0ELb0EEENS1_36VarlenDynamicPersistentTileSchedulerILi128ELi96ELi256ELi32ELb0ELb0ELb1ELb1ELb0ELb1EEEEEEEEEvNT_6ParamsE)
        /*0230*/ 	.word	0x00000000


	//----- nvinfo : EIATTR_MIN_STACK_SIZE
	.align		4
.L_104:
        /*0234*/ 	.byte	0x04, 0x12
        /*0236*/ 	.short	(.L_106 - .L_105)
	.align		4
.L_105:
        /*0238*/ 	.word	index@(_ZN7cutlass13device_kernelIN5flash11enable_sm90INS1_16FlashAttnFwdSm90INS1_25CollectiveMainloopFwdSm90ILi2EN4cute5tupleIJNS5_1CILi1EEES8_S8_EEENS6_IJNS7_ILi128EEENS7_ILi96EEENS7_ILi64EEEEEELi256ENS_6half_tEfNS_4arch4Sm90ELb0ELb1ELb0ELb1ELb0ELb1ELb1ELb1ELb0ELb0ELb0ELb0EEENS1_21CollectiveEpilogueFwdINS6_IJSA_NS7_ILi256EEESB_EEES9_SE_SG_Li256ELb1ELb0ELb0ELb0EEENS1_36VarlenDynamicPersistentTileSchedulerILi128ELi96ELi256ELi32ELb0ELb0ELb1ELb1ELb0ELb1EEEEEEEEEvNT_6ParamsE)
        /*023c*/ 	.word	0x00000000


	//----- nvinfo : EIATTR_MIN_STACK_SIZE
	.align		4
.L_106:
        /*0240*/ 	.byte	0x04, 0x12
        /*0242*/ 	.short	(.L_108 - .L_107)
	.align		4
.L_107:
        /*0244*/ 	.word	index@(_ZN7cutlass13device_kernelIN5flash11enable_sm90INS1_16FlashAttnFwdSm90INS1_25CollectiveMainloopFwdSm90ILi2EN4cute5tupleIJNS5_1CILi1EEES8_S8_EEENS6_IJNS7_ILi128EEENS7_ILi96EEENS7_ILi64EEEEEELi256ENS_6half_tEfNS_4arch4Sm90ELb1ELb0ELb0ELb0ELb0ELb0ELb0ELb1ELb0ELb0ELb0ELb0EEENS1_21CollectiveEpilogueFwdINS6_IJSA_NS7_ILi256EEESB_EEES9_SE_SG_Li256ELb0ELb0ELb0ELb0EEENS1_30DynamicPersistentTileSchedulerILi256ELi32ELb0ELb0ELb1EEEEEEEEEvNT_6ParamsE)
        /*0248*/ 	.word	0x00000000


	//----- nvinfo : EIATTR_MIN_STACK_SIZE
	.align		4
.L_108:
        /*024c*/ 	.byte	0x04, 0x12
        /*024e*/ 	.short	(.L_110 - .L_109)
	.align		4
.L_109:
        /*0250*/ 	.word	index@(_ZN7cutlass13device_kernelIN5flash11enable_sm90INS1_16FlashAttnFwdSm90INS1_25CollectiveMainloopFwdSm90ILi2EN4cute5tupleIJNS5_1CILi1EEES8_S8_EEENS6_IJNS7_ILi128EEENS7_ILi96EEENS7_ILi64EEEEEELi256ENS_6half_tEfNS_4arch4Sm90ELb1ELb0ELb0ELb0ELb0ELb0ELb1ELb1ELb0ELb0ELb0ELb0EEENS1_21CollectiveEpilogueFwdINS6_IJSA_NS7_ILi256EEESB_EEES9_SE_SG_Li256ELb0ELb0ELb0ELb0EEENS1_30DynamicPersistentTileSchedulerILi256ELi32ELb0ELb0ELb1EEEEEEEEEvNT_6ParamsE)
        /*0254*/ 	.word	0x00000000


	//----- nvinfo : EIATTR_MIN_STACK_SIZE
	.align		4
.L_110:
        /*0258*/ 	.byte	0x04, 0x12
        /*025a*/ 	.short	(.L_112 - .L_111)
	.align		4
.L_111:
        /*025c*/ 	.word	index@(_ZN7cutlass13device_kernelIN5flash11enable_sm90INS1_16FlashAttnFwdSm90INS1_25CollectiveMainloopFwdSm90ILi2EN4cute5tupleIJNS5_1CILi1EEES8_S8_EEENS6_IJNS7_ILi128EEENS7_ILi96EEENS7_ILi64EEEEEELi256ENS_6half_tEfNS_4arch4Sm90ELb1ELb0ELb0ELb1ELb0ELb0ELb0ELb1ELb0ELb0ELb0ELb0EEENS1_21CollectiveEpilogueFwdINS6_IJSA_NS7_ILi256EEESB_EEES9_SE_SG_Li256ELb1ELb0ELb0ELb0EEENS1_36VarlenDynamicPersistentTileSchedulerILi128ELi96ELi256ELi32ELb0ELb0ELb1ELb1ELb1ELb1EEEEEEEEEvNT_6ParamsE)
        /*0260*/ 	.word	0x00000000


	//----- nvinfo : EIATTR_MIN_STACK_SIZE
	.align		4
.L_112:
        /*0264*/ 	.byte	0x04, 0x12
        /*0266*/ 	.short	(.L_114 - .L_113)
	.align		4
.L_113:
        /*0268*/ 	.word	index@(_ZN7cutlass13device_kernelIN5flash11enable_sm90INS1_16FlashAttnFwdSm90INS1_25CollectiveMainloopFwdSm90ILi2EN4cute5tupleIJNS5_1CILi1EEES8_S8_EEENS6_IJNS7_ILi128EEENS7_ILi96EEENS7_ILi64EEEEEELi256ENS_6half_tEfNS_4arch4Sm90ELb1ELb0ELb0ELb1ELb0ELb1ELb0ELb1ELb0ELb0ELb0ELb0EEENS1_21CollectiveEpilogueFwdINS6_IJSA_NS7_ILi256EEESB_EEES9_SE_SG_Li256ELb1ELb0ELb0ELb0EEENS1_36VarlenDynamicPersistentTileSchedulerILi128ELi96ELi256ELi32ELb0ELb0ELb1ELb1ELb1ELb1EEEEEEEEEvNT_6ParamsE)
        /*026c*/ 	.word	0x00000000


	//----- nvinfo : EIATTR_MIN_STACK_SIZE
	.align		4
.L_114:
        /*0270*/ 	.byte	0x04, 0x12
        /*0272*/ 	.short	(.L_116 - .L_115)
	.align		4
.L_115:
        /*0274*/ 	.word	index@(_ZN7cutlass13device_kernelIN5flash11enable_sm90INS1_16FlashAttnFwdSm90INS1_25CollectiveMainloopFwdSm90ILi2EN4cute5tupleIJNS5_1CILi1EEES8_S8_EEENS6_IJNS7_ILi128EEENS7_ILi96EEENS7_ILi64EEEEEELi256ENS_6half_tEfNS_4arch4Sm90ELb1ELb0ELb0ELb1ELb0ELb0ELb1ELb1ELb0ELb0ELb0ELb0EEENS1_21CollectiveEpilogueFwdINS6_IJSA_NS7_ILi256EEESB_EEES9_SE_SG_Li256ELb1ELb0ELb0ELb0EEENS1_36VarlenDynamicPersistentTileSchedulerILi128ELi96ELi256ELi32ELb0ELb0ELb1ELb1ELb1ELb1EEEEEEEEEvNT_6ParamsE)
        /*0278*/ 	.word	0x00000000


	//----- nvinfo : EIATTR_MIN_STACK_SIZE
	.align		4
.L_116:
        /*027c*/ 	.byte	0x04, 0x12
        /*027e*/ 	.short	(.L_118 - .L_117)
	.align		4
.L_117:
        /*0280*/ 	.word	index@(_ZN7cutlass13device_kernelIN5flash11enable_sm90INS1_16FlashAttnFwdSm90INS1_25CollectiveMainloopFwdSm90ILi2EN4cute5tupleIJNS5_1CILi1EEES8_S8_EEENS6_IJNS7_ILi128EEENS7_ILi96EEENS7_ILi64EEEEEELi256ENS_6half_tEfNS_4arch4Sm90ELb1ELb0ELb0ELb1ELb0ELb1ELb1ELb1ELb0ELb0ELb0ELb0EEENS1_21CollectiveEpilogueFwdINS6_IJSA_NS7_ILi256EEESB_EEES9_SE_SG_Li256ELb1ELb0ELb0ELb0EEENS1_36VarlenDynamicPersistentTileSchedulerILi128ELi96ELi256ELi32ELb0ELb0ELb1ELb1ELb1ELb1EEEEEEEEEvNT_6ParamsE)
        /*0284*/ 	.word	0x00000000
.L_118:


//--------------------- .nv.compat                --------------------------
	.section	.nv.compat,"",@"SHT_CUDA_COMPAT_INFO"
	.align	4
        /*0000*/ 	.byte	0x02, 0x09, 0x01, 0x00, 0x02, 0x02, 0x01, 0x00, 0x02, 0x05, 0x05, 0x00, 0x03, 0x07, 0x01, 0x01
        /*0010*/ 	.byte	0x02, 0x03, 0x00, 0x00, 0x02, 0x06, 0x01, 0x00, 0x04, 0x0b, 0x08, 0x00, 0x00, 0x00, 0x00, 0x00
        /*0020*/ 	.byte	0x00, 0x00, 0x00, 0x00


//--------------------- .nv.info._ZN7cutlass13device_kernelIN5flash11enable_sm90INS1_16FlashAttnFwdSm90INS1_25CollectiveMainloopFwdSm90ILi2EN4cute5tupleIJNS5_1CILi1EEES8_S8_EEENS6_IJNS7_ILi128EEENS7_ILi96EEENS7_ILi64EEEEEELi256ENS_6half_tEfNS_4arch4Sm90ELb0ELb0ELb0ELb0ELb0ELb0ELb0ELb1ELb0ELb0ELb0ELb0EEENS1_21CollectiveEpilogueFwdINS6_IJSA_NS7_ILi256EEESB_EEES9_SE_SG_Li256ELb0ELb0ELb0ELb0EEENS1_29StaticPersistentTileSchedulerILb0EEEEEEEEEvNT_6ParamsE --------------------------
	.section	.nv.info._ZN7cutlass13device_kernelIN5flash11enable_sm90INS1_16FlashAttnFwdSm90INS1_25CollectiveMainloopFwdSm90ILi2EN4cute5tupleIJNS5_1CILi1EEES8_S8_EEENS6_IJNS7_ILi128EEENS7_ILi96EEENS7_ILi64EEEEEELi256ENS_6half_tEfNS_4arch4Sm90ELb0ELb0ELb0ELb0ELb0ELb0ELb0ELb1ELb0ELb0ELb0ELb0EEENS1_21CollectiveEpilogueFwdINS6_IJSA_NS7_ILi256EEESB_EEES9_SE_SG_Li256ELb0ELb0ELb0ELb0EEENS1_29StaticPersistentTileSchedulerILb0EEEEEEEEEvNT_6ParamsE,"",@"SHT_CUDA_INFO"
	.sectionflags	@""
	.align	4


	//----- nvinfo : EIATTR_CUDA_API_VERSION
	.align		4
        /*0000*/ 	.byte	0x04, 0x37
        /*0002*/ 	.short	(.L_120 - .L_119)
.L_119:
        /*0004*/ 	.word	0x00000082


	//----- nvinfo : EIATTR_KPARAM_INFO
	.align		4
.L_120:
        /*0008*/ 	.byte	0x04, 0x17
        /*000a*/ 	.short	(.L_122 - .L_121)
.L_121:
        /*000c*/ 	.word	0x00000000
        /*0010*/ 	.short	0x0000
        /*0012*/ 	.short	0x0000
        /*0014*/ 	.byte	0x00, 0xf0, 0x01, 0x2e


	//----- nvinfo : EIATTR_SPARSE_MMA_MASK
	.align		4
.L_122:
        /*0018*/ 	.byte	0x03, 0x50
        /*001a*/ 	.short	0x0000


	//----- nvinfo : EIATTR_MAXREG_COUNT
	.align		4
        /*001c*/ 	.byte	0x03, 0x1b
        /*001e*/ 	.short	0x00a8


	//----- nvinfo : EIATTR_MERCURY_ISA_VERSION
	.align		4
        /*0020*/ 	.byte	0x03, 0x5f
        /*0022*/ 	.short	0x0101


	//----- nvinfo : EIATTR_VRC_CTA_INIT_COUNT
	.align		4
        /*0024*/ 	.byte	0x02, 0x4a
	.zero		1
	.zero		1


	//----- nvinfo : EIATTR_EXIT_INSTR_OFFSETS
	.align		4
        /*0028*/ 	.byte	0x04, 0x1c
        /*002a*/ 	.short	(.L_124 - .L_123)


	//   ....[0]....
.L_123:
        /*002c*/ 	.word	0x00000010


	//----- nvinfo : EIATTR_MAX_THREADS
	.align		4
.L_124:
        /*0030*/ 	.byte	0x04, 0x05
        /*0032*/ 	.short	(.L_126 - .L_125)
.L_125:
        /*0034*/ 	.word	0x00000180
        /*0038*/ 	.word	0x00000001
        /*003c*/ 	.word	0x00000001


	//----- nvinfo : EIATTR_CBANK_PARAM_SIZE
	.align		4
.L_126:
        /*0040*/ 	.byte	0x03, 0x19
        /*0042*/ 	.short	0x0b80


	//----- nvinfo : EIATTR_PARAM_CBANK
	.align		4
        /*0044*/ 	.byte	0x04, 0x0a
        /*0046*/ 	.short	(.L_128 - .L_127)
	.align		4
.L_127:
        /*0048*/ 	.word	index@(.nv.constant0._ZN7cutlass13device_kernelIN5flash11enable_sm90INS1_16FlashAttnFwdSm90INS1_25CollectiveMainloopFwdSm90ILi2EN4cute5tupleIJNS5_1CILi1EEES8_S8_EEENS6_IJNS7_ILi128EEENS7_ILi96EEENS7_ILi64EEEEEELi256ENS_6half_tEfNS_4arch4Sm90ELb0ELb0ELb0ELb0ELb0ELb0ELb0ELb1ELb0ELb0ELb0ELb0EEENS1_21CollectiveEpilogueFwdINS6_IJSA_NS7_ILi256EEESB_EEES9_SE_SG_Li256ELb0ELb0ELb0ELb0EEENS1_29StaticPersistentTileSchedulerILb0EEEEEEEEEvNT_6ParamsE)
        /*004c*/ 	.short	0x0380
        /*004e*/ 	.short	0x0b80


	//----- nvinfo : EIATTR_SW_WAR
	.align		4
.L_128:
        /*0050*/ 	.byte	0x04, 0x36
        /*0052*/ 	.short	(.L_130 - .L_129)
.L_129:
        /*0054*/ 	.word	0x00000008
.L_130:


//--------------------- .nv.info._ZN7cutlass13device_kernelIN5flash11enable_sm90INS1_16FlashAttnFwdSm90INS1_25CollectiveMainloopFwdSm90ILi2EN4cute5tupleIJNS5_1CILi1EEES8_S8_EEENS6_IJNS7_ILi128EEENS7_ILi96EEENS7_ILi64EEEEEELi256ENS_6half_tEfNS_4arch4Sm90ELb0ELb0ELb0ELb0ELb0ELb0ELb1ELb1ELb0ELb0ELb0ELb0EEENS1_21CollectiveEpilogueFwdINS6_IJSA_NS7_ILi256EEESB_EEES9_SE_SG_Li256ELb0ELb0ELb0ELb0EEENS1_29StaticPersistentTileSchedulerILb0EEEEEEEEEvNT_6ParamsE --------------------------
	.section	.nv.info._ZN7cutlass13device_kernelIN5flash11enable_sm90INS1_16FlashAttnFwdSm90INS1_25CollectiveMainloopFwdSm90ILi2EN4cute5tupleIJNS5_1CILi1EEES8_S8_EEENS6_IJNS7_ILi128EEENS7_ILi96EEENS7_ILi64EEEEEELi256ENS_6half_tEfNS_4arch4Sm90ELb0ELb0ELb0ELb0ELb0ELb0ELb1ELb1ELb0ELb0ELb0ELb0EEENS1_21CollectiveEpilogueFwdINS6_IJSA_NS7_ILi256EEESB_EEES9_SE_SG_Li256ELb0ELb0ELb0ELb0EEENS1_29StaticPersistentTileSchedulerILb0EEEEEEEEEvNT_6ParamsE,"",@"SHT_CUDA_INFO"
	.sectionflags	@""
	.align	4


	//----- nvinfo : EIATTR_CUDA_API_VERSION
	.align		4
        /*0000*/ 	.byte	0x04, 0x37
        /*0002*/ 	.short	(.L_132 - .L_131)
.L_131:
        /*0004*/ 	.word	0x00000082


	//----- nvinfo : EIATTR_KPARAM_INFO
	.align		4
.L_132:
        /*0008*/ 	.byte	0x04, 0x17
        /*000a*/ 	.short	(.L_134 - .L_133)
.L_133:
        /*000c*/ 	.word	0x00000000
        /*0010*/ 	.short	0x0000
        /*0012*/ 	.short	0x0000
        /*0014*/ 	.byte	0x00, 0xf0, 0x01, 0x32


	//----- nvinfo : EIATTR_SPARSE_MMA_MASK
	.align		4
.L_134:
        /*0018*/ 	.byte	0x03, 0x50
        /*001a*/ 	.short	0x0000


	//----- nvinfo : EIATTR_MAXREG_COUNT
	.align		4
        /*001c*/ 	.byte	0x03, 0x1b
        /*001e*/ 	.short	0x00a8


	//----- nvinfo : EIATTR_MERCURY_ISA_VERSION
	.align		4
        /*0020*/ 	.byte	0x03, 0x5f
        /*0022*/ 	.short	0x0101


	//----- nvinfo : EIATTR_VRC_CTA_INIT_COUNT
	.align		4
        /*0024*/ 	.byte	0x02, 0x4a
	.zero		1
	.zero		1


	//----- nvinfo : EIATTR_EXIT_INSTR_OFFSETS
	.align		4
        /*0028*/ 	.byte	0x04, 0x1c
        /*002a*/ 	.short	(.L_136 - .L_135)


	//   ....[0]....
.L_135:
        /*002c*/ 	.word	0x00000010


	//----- nvinfo : EIATTR_MAX_THREADS
	.align		4
.L_136:
        /*0030*/ 	.byte	0x04, 0x05
        /*0032*/ 	.short	(.L_138 - .L_137)
.L_137:
        /*0034*/ 	.word	0x00000180
        /*0038*/ 	.word	0x00000001
        /*003c*/ 	.word	0x00000001


	//----- nvinfo : EIATTR_CBANK_PARAM_SIZE
	.align		4
.L_138:
        /*0040*/ 	.byte	0x03, 0x19
        /*0042*/ 	.short	0x0c80


	//----- nvinfo : EIATTR_PARAM_CBANK
	.align		4
        /*0044*/ 	.byte	0x04, 0x0a
        /*0046*/ 	.short	(.L_140 - .L_139)
	.align		4
.L_139:
        /*0048*/ 	.word	index@(.nv.constant0._ZN7cutlass13device_kernelIN5flash11enable_sm90INS1_16FlashAttnFwdSm90INS1_25CollectiveMainloopFwdSm90ILi2EN4cute5tupleIJNS5_1CILi1EEES8_S8_EEENS6_IJNS7_ILi128EEENS7_ILi96EEENS7_ILi64EEEEEELi256ENS_6half_tEfNS_4arch4Sm90ELb0ELb0ELb0ELb0ELb0ELb0ELb1ELb1ELb0ELb0ELb0ELb0EEENS1_21CollectiveEpilogueFwdINS6_IJSA_NS7_ILi256EEESB_EEES9_SE_SG_Li256ELb0ELb0ELb0ELb0EEENS1_29StaticPersistentTileSchedulerILb0EEEEEEEEEvNT_6ParamsE)
        /*004c*/ 	.short	0x0380
        /*004e*/ 	.short	0x0c80


	//----- nvinfo : EIATTR_SW_WAR
	.align		4
.L_140:
        /*0050*/ 	.byte	0x04, 0x36
        /*0052*/ 	.short	(.L_142 - .L_141)
.L_141:
        /*0054*/ 	.word	0x00000008
.L_142:


//--------------------- .nv.info._ZN7cutlass13device_kernelIN5flash11enable_sm90INS1_16FlashAttnFwdSm90INS1_25CollectiveMainloopFwdSm90ILi2EN4cute5tupleIJNS5_1CILi1EEES8_S8_EEENS6_IJNS7_ILi128EEENS7_ILi96EEENS7_ILi64EEEEEELi256ENS_6half_tEfNS_4arch4Sm90ELb0ELb0ELb0ELb1ELb0ELb0ELb0ELb1ELb0ELb0ELb0ELb0EEENS1_21CollectiveEpilogueFwdINS6_IJSA_NS7_ILi256EEESB_EEES9_SE_SG_Li256ELb1ELb0ELb0ELb0EEENS1_36VarlenDynamicPersistentTileSchedulerILi128ELi96ELi256ELi32ELb0ELb0ELb1ELb0ELb1ELb1EEEEEEEEEvNT_6ParamsE --------------------------
	.section	.nv.info._ZN7cutlass13device_kernelIN5flash11enable_sm90INS1_16FlashAttnFwdSm90INS1_25CollectiveMainloopFwdSm90ILi2EN4cute5tupleIJNS5_1CILi1EEES8_S8_EEENS6_IJNS7_ILi128EEENS7_ILi96EEENS7_ILi64EEEEEELi256ENS_6half_tEfNS_4arch4Sm90ELb0ELb0ELb0ELb1ELb0ELb0ELb0ELb1ELb0ELb0ELb0ELb0EEENS1_21CollectiveEpilogueFwdINS6_IJSA_NS7_ILi256EEESB_EEES9_SE_SG_Li256ELb1ELb0ELb0ELb0EEENS1_36VarlenDynamicPersistentTileSchedulerILi128ELi96ELi256ELi32ELb0ELb0ELb1ELb0ELb1ELb1EEEEEEEEEvNT_6ParamsE,"",@"SHT_CUDA_INFO"
	.sectionflags	@""
	.align	4


	//----- nvinfo : EIATTR_CUDA_API_VERSION
	.align		4
        /*0000*/ 	.byte	0x04, 0x37
        /*0002*/ 	.short	(.L_144 - .L_143)
.L_143:
        /*0004*/ 	.word	0x00000082


	//----- nvinfo : EIATTR_KPARAM_INFO
	.align		4
.L_144:
        /*0008*/ 	.byte	0x04, 0x17
        /*000a*/ 	.short	(.L_146 - .L_145)
.L_145:
        /*000c*/ 	.word	0x00000000
        /*0010*/ 	.short	0x0000
        /*0012*/ 	.short	0x0000
        /*0014*/ 	.byte	0x00, 0xf0, 0x01, 0x28


	//----- nvinfo : EIATTR_SPARSE_MMA_MASK
	.align		4
.L_146:
        /*0018*/ 	.byte	0x03, 0x50
        /*001a*/ 	.short	0x0000


	//----- nvinfo : EIATTR_MAXREG_COUNT
	.align		4
        /*001c*/ 	.byte	0x03, 0x1b
        /*001e*/ 	.short	0x00a8


	//----- nvinfo : EIATTR_MERCURY_ISA_VERSION
	.align		4
        /*0020*/ 	.byte	0x03, 0x5f
        /*0022*/ 	.short	0x0101


	//----- nvinfo : EIATTR_VRC_CTA_INIT_COUNT
	.align		4
        /*0024*/ 	.byte	0x02, 0x4a
	.zero		1
	.zero		1


	//----- nvinfo : EIATTR_EXIT_INSTR_OFFSETS
	.align		4
        /*0028*/ 	.byte	0x04, 0x1c
        /*002a*/ 	.short	(.L_148 - .L_147)


	//   ....[0]....
.L_147:
        /*002c*/ 	.word	0x00000010


	//----- nvinfo : EIATTR_MAX_THREADS
	.align		4
.L_148:
        /*0030*/ 	.byte	0x04, 0x05
        /*0032*/ 	.short	(.L_150 - .L_149)
.L_149:
        /*0034*/ 	.word	0x00000180
        /*0038*/ 	.word	0x00000001
        /*003c*/ 	.word	0x00000001


	//----- nvinfo : EIATTR_CBANK_PARAM_SIZE
	.align		4
.L_150:
        /*0040*/ 	.byte	0x03, 0x19
        /*0042*/ 	.short	0x0a00


	//----- nvinfo : EIATTR_PARAM_CBANK
	.align		4
        /*0044*/ 	.byte	0x04, 0x0a
        /*0046*/ 	.short	(.L_152 - .L_151)
	.align		4
.L_151:
        /*0048*/ 	.word	index@(.nv.constant0._ZN7cutlass13device_kernelIN5flash11enable_sm90INS1_16FlashAttnFwdSm90INS1_25CollectiveMainloopFwdSm90ILi2EN4cute5tupleIJNS5_1CILi1EEES8_S8_EEENS6_IJNS7_ILi128EEENS7_ILi96EEENS7_ILi64EEEEEELi256ENS_6half_tEfNS_4arch4Sm90ELb0ELb0ELb0ELb1ELb0ELb0ELb0ELb1ELb0ELb0ELb0ELb0EEENS1_21CollectiveEpilogueFwdINS6_IJSA_NS7_ILi256EEESB_EEES9_SE_SG_Li256ELb1ELb0ELb0ELb0EEENS1_36VarlenDynamicPersistentTileSchedulerILi128ELi96ELi256ELi32ELb0ELb0ELb1ELb0ELb1ELb1EEEEEEEEEvNT_6ParamsE)
        /*004c*/ 	.short	0x0380
        /*004e*/ 	.short	0x0a00


	//----- nvinfo : EIATTR_SW_WAR
	.align		4
.L_152:
        /*0050*/ 	.byte	0x04, 0x36
        /*0052*/ 	.short	(.L_154 - .L_153)
.L_153:
        /*0054*/ 	.word	0x00000008
.L_154:


//--------------------- .nv.info._ZN7cutlass13device_kernelIN5flash11enable_sm90INS1_16FlashAttnFwdSm90INS1_25CollectiveMainloopFwdSm90ILi2EN4cute5tupleIJNS5_1CILi1EEES8_S8_EEENS6_IJNS7_ILi128EEENS7_ILi96EEENS7_ILi64EEEEEELi256ENS_6half_tEfNS_4arch4Sm90ELb0ELb0ELb0ELb1ELb0ELb1ELb0ELb1ELb0ELb0ELb0ELb0EEENS1_21CollectiveEpilogueFwdINS6_IJSA_NS7_ILi256EEESB_EEES9_SE_SG_Li256ELb1ELb0ELb0ELb0EEENS1_36VarlenDynamicPersistentTileSchedulerILi128ELi96ELi256ELi32ELb0ELb0ELb1ELb0ELb1ELb1EEEEEEEEEvNT_6ParamsE --------------------------
	.section	.nv.info._ZN7cutlass13device_kernelIN5flash11enable_sm90INS1_16FlashAttnFwdSm90INS1_25CollectiveMainloopFwdSm90ILi2EN4cute5tupleIJNS5_1CILi1EEES8_S8_EEENS6_IJNS7_ILi128EEENS7_ILi96EEENS7_ILi64EEEEEELi256ENS_6half_tEfNS_4arch4Sm90ELb0ELb0ELb0ELb1ELb0ELb1ELb0ELb1ELb0ELb0ELb0ELb0EEENS1_21CollectiveEpilogueFwdINS6_IJSA_NS7_ILi256EEESB_EEES9_SE_SG_Li256ELb1ELb0ELb0ELb0EEENS1_36VarlenDynamicPersistentTileSchedulerILi128ELi96ELi256ELi32ELb0ELb0ELb1ELb0ELb1ELb1EEEEEEEEEvNT_6ParamsE,"",@"SHT_CUDA_INFO"
	.sectionflags	@""
	.align	4


	//----- nvinfo : EIATTR_CUDA_API_VERSION
	.align		4
        /*0000*/ 	.byte	0x04, 0x37
        /*0002*/ 	.short	(.L_156 - .L_155)
.L_155:
        /*0004*/ 	.word	0x00000082


	//----- nvinfo : EIATTR_KPARAM_INFO
	.align		4
.L_156:
        /*0008*/ 	.byte	0x04, 0x17
        /*000a*/ 	.short	(.L_158 - .L_157)
.L_157:
        /*000c*/ 	.word	0x00000000
        /*0010*/ 	.short	0x0000
        /*0012*/ 	.short	0x0000
        /*0014*/ 	.byte	0x00, 0xf0, 0x01, 0x28


	//----- nvinfo : EIATTR_SPARSE_MMA_MASK
	.align		4
.L_158:
        /*0018*/ 	.byte	0x03, 0x50
        /*001a*/ 	.short	0x0000


	//----- nvinfo : EIATTR_MAXREG_COUNT
	.align		4
        /*001c*/ 	.byte	0x03, 0x1b
        /*001e*/ 	.short	0x00a8


	//----- nvinfo : EIATTR_MERCURY_ISA_VERSION
	.align		4
        /*0020*/ 	.byte	0x03, 0x5f
        /*0022*/ 	.short	0x0101


	//----- nvinfo : EIATTR_VRC_CTA_INIT_COUNT
	.align		4
        /*0024*/ 	.byte	0x02, 0x4a
	.zero		1
	.zero		1


	//----- nvinfo : EIATTR_EXIT_INSTR_OFFSETS
	.align		4
        /*0028*/ 	.byte	0x04, 0x1c
        /*002a*/ 	.short	(.L_160 - .L_159)


	//   ....[0]....
.L_159:
        /*002c*/ 	.word	0x00000010


	//----- nvinfo : EIATTR_MAX_THREADS
	.align		4
.L_160:
        /*0030*/ 	.byte	0x04, 0x05
        /*0032*/ 	.short	(.L_162 - .L_161)
.L_161:
        /*0034*/ 	.word	0x00000180
        /*0038*/ 	.word	0x00000001
        /*003c*/ 	.word	0x00000001


	//----- nvinfo : EIATTR_CBANK_PARAM_SIZE
	.align		4
.L_162:
        /*0040*/ 	.byte	0x03, 0x19
        /*0042*/ 	.short	0x0a00


	//----- nvinfo : EIATTR_PARAM_CBANK
	.align		4
        /*0044*/ 	.byte	0x04, 0x0a
        /*0046*/ 	.short	(.L_164 - .L_163)
	.align		4
.L_163:
        /*0048*/ 	.word	index@(.nv.constant0._ZN7cutlass13device_kernelIN5flash11enable_sm90INS1_16FlashAttnFwdSm90INS1_25CollectiveMainloopFwdSm90ILi2EN4cute5tupleIJNS5_1CILi1EEES8_S8_EEENS6_IJNS7_ILi128EEENS7_ILi96EEENS7_ILi64EEEEEELi256ENS_6half_tEfNS_4arch4Sm90ELb0ELb0ELb0ELb1ELb0ELb1ELb0ELb1ELb0ELb0ELb0ELb0EEENS1_21CollectiveEpilogueFwdINS6_IJSA_NS7_ILi256EEESB_EEES9_SE_SG_Li256ELb1ELb0ELb0ELb0EEENS1_36VarlenDynamicPersistentTileSchedulerILi128ELi96ELi256ELi32ELb0ELb0ELb1ELb0ELb1ELb1EEEEEEEEEvNT_6ParamsE)
        /*004c*/ 	.short	0x0380
        /*004e*/ 	.short	0x0a00


	//----- nvinfo : EIATTR_SW_WAR
	.align		4
.L_164:
        /*0050*/ 	.byte	0x04, 0x36
        /*0052*/ 	.short	(.L_166 - .L_165)
.L_165:
        /*0054*/ 	.word	0x00000008
.L_166:


//--------------------- .nv.info._ZN7cutlass13device_kernelIN5flash11enable_sm90INS1_16FlashAttnFwdSm90INS1_25CollectiveMainloopFwdSm90ILi2EN4cute5tupleIJNS5_1CILi1EEES8_S8_EEENS6_IJNS7_ILi128EEENS7_ILi96EEENS7_ILi64EEEEEELi256ENS_6half_tEfNS_4arch4Sm90ELb0ELb0ELb0ELb1ELb0ELb0ELb1ELb1ELb0ELb0ELb0ELb0EEENS1_21CollectiveEpilogueFwdINS6_IJSA_NS7_ILi256EEESB_EEES9_SE_SG_Li256ELb1ELb0ELb0ELb0EEENS1_36VarlenDynamicPersistentTileSchedulerILi128ELi96ELi256ELi32ELb0ELb0ELb1ELb0ELb1ELb1EEEEEEEEEvNT_6ParamsE --------------------------
	.section	.nv.info._ZN7cutlass13device_kernelIN5flash11enable_sm90INS1_16FlashAttnFwdSm90INS1_25CollectiveMainloopFwdSm90ILi2EN4cute5tupleIJNS5_1CILi1EEES8_S8_EEENS6_IJNS7_ILi128EEENS7_ILi96EEENS7_ILi64EEEEEELi256ENS_6half_tEfNS_4arch4Sm90ELb0ELb0ELb0ELb1ELb0ELb0ELb1ELb1ELb0ELb0ELb0ELb0EEENS1_21CollectiveEpilogueFwdINS6_IJSA_NS7_ILi256EEESB_EEES9_SE_SG_Li256ELb1ELb0ELb0ELb0EEENS1_36VarlenDynamicPersistentTileSchedulerILi128ELi96ELi256ELi32ELb0ELb0ELb1ELb0ELb1ELb1EEEEEEEEEvNT_6ParamsE,"",@"SHT_CUDA_INFO"
	.sectionflags	@""
	.align	4


	//----- nvinfo : EIATTR_CUDA_API_VERSION
	.align		4
        /*0000*/ 	.byte	0x04, 0x37
        /*0002*/ 	.short	(.L_168 - .L_167)
.L_167:
        /*0004*/ 	.word	0x00000082


	//----- nvinfo : EIATTR_KPARAM_INFO
	.align		4
.L_168:
        /*0008*/ 	.byte	0x04, 0x17
        /*000a*/ 	.short	(.L_170 - .L_169)
.L_169:
        /*000c*/ 	.word	0x00000000
        /*0010*/ 	.short	0x0000
        /*0012*/ 	.short	0x0000
        /*0014*/ 	.byte	0x00, 0xf0, 0x01, 0x2c


	//----- nvinfo : EIATTR_SPARSE_MMA_MASK
	.align		4
.L_170:
        /*0018*/ 	.byte	0x03, 0x50
        /*001a*/ 	.short	0x0000


	//----- nvinfo : EIATTR_MAXREG_COUNT
	.align		4
        /*001c*/ 	.byte	0x03, 0x1b
        /*001e*/ 	.short	0x00a8


	//----- nvinfo : EIATTR_MERCURY_ISA_VERSION
	.align		4
        /*0020*/ 	.byte	0x03, 0x5f
        /*0022*/ 	.short	0x0101


	//----- nvinfo : EIATTR_VRC_CTA_INIT_COUNT
	.align		4
        /*0024*/ 	.byte	0x02, 0x4a
	.zero		1
	.zero		1


	//----- nvinfo : EIATTR_EXIT_INSTR_OFFSETS
	.align		4
        /*0028*/ 	.byte	0x04, 0x1c
        /*002a*/ 	.short	(.L_172 - .L_171)


	//   ....[0]....
.L_171:
        /*002c*/ 	.word	0x00000010


	//----- nvinfo : EIATTR_MAX_THREADS
	.align		4
.L_172:
        /*0030*/ 	.byte	0x04, 0x05
        /*0032*/ 	.short	(.L_174 - .L_173)
.L_173:
        /*0034*/ 	.word	0x00000180
        /*0038*/ 	.word	0x00000001
        /*003c*/ 	.word	0x00000001


	//----- nvinfo : EIATTR_CBANK_PARAM_SIZE
	.align		4
.L_174:
        /*0040*/ 	.byte	0x03, 0x19
        /*0042*/ 	.short	0x0b00


	//----- nvinfo : EIATTR_PARAM_CBANK
	.align		4
        /*0044*/ 	.byte	0x04, 0x0a
        /*0046*/ 	.short	(.L_176 - .L_175)
	.align		4
.L_175:
        /*0048*/ 	.word	index@(.nv.constant0._ZN7cutlass13device_kernelIN5flash11enable_sm90INS1_16FlashAttnFwdSm90INS1_25CollectiveMainloopFwdSm90ILi2EN4cute5tupleIJNS5_1CILi1EEES8_S8_EEENS6_IJNS7_ILi128EEENS7_ILi96EEENS7_ILi64EEEEEELi256ENS_6half_tEfNS_4arch4Sm90ELb0ELb0ELb0ELb1ELb0ELb0ELb1ELb1ELb0ELb0ELb0ELb0EEENS1_21CollectiveEpilogueFwdINS6_IJSA_NS7_ILi256EEESB_EEES9_SE_SG_Li256ELb1ELb0ELb0ELb0EEENS1_36VarlenDynamicPersistentTileSchedulerILi128ELi96ELi256ELi32ELb0ELb0ELb1ELb0ELb1ELb1EEEEEEEEEvNT_6ParamsE)
        /*004c*/ 	.short	0x0380
        /*004e*/ 	.short	0x0b00


	//----- nvinfo : EIATTR_SW_WAR
	.align		4
.L_176:
        /*0050*/ 	.byte	0x04, 0x36
        /*0052*/ 	.short	(.L_178 - .L_177)
.L_177:
        /*0054*/ 	.word	0x00000008
.L_178:


//--------------------- .nv.info._ZN7cutlass13device_kernelIN5flash11enable_sm90INS1_16FlashAttnFwdSm90INS1_25CollectiveMainloopFwdSm90ILi2EN4cute5tupleIJNS5_1CILi1EEES8_S8_EEENS6_IJNS7_ILi128EEENS7_ILi96EEENS7_ILi64EEEEEELi256ENS_6half_tEfNS_4arch4Sm90ELb0ELb0ELb0ELb1ELb0ELb1ELb1ELb1ELb0ELb0ELb0ELb0EEENS1_21CollectiveEpilogueFwdINS6_IJSA_NS7_ILi256EEESB_EEES9_SE_SG_Li256ELb1ELb0ELb0ELb0EEENS1_36VarlenDynamicPersistentTileSchedulerILi128ELi96ELi256ELi32ELb0ELb0ELb1ELb0ELb1ELb1EEEEEEEEEvNT_6ParamsE --------------------------
	.section	.nv.info._ZN7cutlass13device_kernelIN5flash11enable_sm90INS1_16FlashAttnFwdSm90INS1_25CollectiveMainloopFwdSm90ILi2EN4cute5tupleIJNS5_1CILi1EEES8_S8_EEENS6_IJNS7_ILi128EEENS7_ILi96EEENS7_ILi64EEEEEELi256ENS_6half_tEfNS_4arch4Sm90ELb0ELb0ELb0ELb1ELb0ELb1ELb1ELb1ELb0ELb0ELb0ELb0EEENS1_21CollectiveEpilogueFwdINS6_IJSA_NS7_ILi256EEESB_EEES9_SE_SG_Li256ELb1ELb0ELb0ELb0EEENS1_36VarlenDynamicPersistentTileSchedulerILi128ELi96ELi256ELi32ELb0ELb0ELb1ELb0ELb1ELb1EEEEEEEEEvNT_6ParamsE,"",@"SHT_CUDA_INFO"
	.sectionflags	@""
	.align	4


	//----- nvinfo : EIATTR_CUDA_API_VERSION
	.align		4
        /*0000*/ 	.byte	0x04, 0x37
        /*0002*/ 	.short	(.L_180 - .L_179)
.L_179:
        /*0004*/ 	.word	0x00000082


	//----- nvinfo : EIATTR_KPARAM_INFO
	.align		4
.L_180:
        /*0008*/ 	.byte	0x04, 0x17
        /*000a*/ 	.short	(.L_182 - .L_181)
.L_181:
        /*000c*/ 	.word	0x00000000
        /*0010*/ 	.short	0x0000
        /*0012*/ 	.short	0x0000
        /*0014*/ 	.byte	0x00, 0xf0, 0x01, 0x2c


	//----- nvinfo : EIATTR_SPARSE_MMA_MASK
	.align		4
.L_182:
        /*0018*/ 	.byte	0x03, 0x50
        /*001a*/ 	.short	0x0000


	//----- nvinfo : EIATTR_MAXREG_COUNT
	.align		4
        /*001c*/ 	.byte	0x03, 0x1b
        /*001e*/ 	.short	0x00a8


	//----- nvinfo : EIATTR_MERCURY_ISA_VERSION
	.align		4
        /*0020*/ 	.byte	0x03, 0x5f
        /*0022*/ 	.short	0x0101


	//----- nvinfo : EIATTR_VRC_CTA_INIT_COUNT
	.align		4
        /*0024*/ 	.byte	0x02, 0x4a
	.zero		1
	.zero		1


	//----- nvinfo : EIATTR_EXIT_INSTR_OFFSETS
	.align		4
        /*0028*/ 	.byte	0x04, 0x1c
        /*002a*/ 	.short	(.L_184 - .L_183)


	//   ....[0]....
.L_183:
        /*002c*/ 	.word	0x00000010


	//----- nvinfo : EIATTR_MAX_THREADS
	.align		4
.L_184:
        /*0030*/ 	.byte	0x04, 0x05
        /*0032*/ 	.short	(.L_186 - .L_185)
.L_185:
        /*0034*/ 	.word	0x00000180
        /*0038*/ 	.word	0x00000001
        /*003c*/ 	.word	0x00000001


	//----- nvinfo : EIATTR_CBANK_PARAM_SIZE
	.align		4
.L_186:
        /*0040*/ 	.byte	0x03, 0x19
        /*0042*/ 	.short	0x0b00


	//----- nvinfo : EIATTR_PARAM_CBANK
	.align		4
        /*0044*/ 	.byte	0x04, 0x0a
        /*0046*/ 	.short	(.L_188 - .L_187)
	.align		4
.L_187:
        /*0048*/ 	.word	index@(.nv.constant0._ZN7cutlass13device_kernelIN5flash11enable_sm90INS1_16FlashAttnFwdSm90INS1_25CollectiveMainloopFwdSm90ILi2EN4cute5tupleIJNS5_1CILi1EEES8_S8_EEENS6_IJNS7_ILi128EEENS7_ILi96EEENS7_ILi64EEEEEELi256ENS_6half_tEfNS_4arch4Sm90ELb0ELb0ELb0ELb1ELb0ELb1ELb1ELb1ELb0ELb0ELb0ELb0EEENS1_21CollectiveEpilogueFwdINS6_IJSA_NS7_ILi256EEESB_EEES9_SE_SG_Li256ELb1ELb0ELb0ELb0EEENS1_36VarlenDynamicPersistentTileSchedulerILi128ELi96ELi256ELi32ELb0ELb0ELb1ELb0ELb1ELb1EEEEEEEEEvNT_6ParamsE)
        /*004c*/ 	.short	0x0380
        /*004e*/ 	.short	0x0b00


	//----- nvinfo : EIATTR_SW_WAR
	.align		4
.L_188:
        /*0050*/ 	.byte	0x04, 0x36
        /*0052*/ 	.short	(.L_190 - .L_189)
.L_189:
        /*0054*/ 	.word	0x00000008
.L_190:


//--------------------- .nv.info._ZN7cutlass13device_kernelIN5flash11enable_sm90INS1_16FlashAttnFwdSm90INS1_25CollectiveMainloopFwdSm90ILi2EN4cute5tupleIJNS5_1CILi1EEES8_S8_EEENS6_IJNS7_ILi128EEENS7_ILi96EEENS7_ILi64EEEEEELi256ENS_6half_tEfNS_4arch4Sm90ELb0ELb1ELb0ELb0ELb0ELb0ELb0ELb1ELb0ELb0ELb0ELb0EEENS1_21CollectiveEpilogueFwdINS6_IJSA_NS7_ILi256EEESB_EEES9_SE_SG_Li256ELb0ELb0ELb0ELb0EEENS1_30DynamicPersistentTileSchedulerILi256ELi32ELb0ELb0ELb1EEEEEEEEEvNT_6ParamsE --------------------------
	.section	.nv.info._ZN7cutlass13device_kernelIN5flash11enable_sm90INS1_16FlashAttnFwdSm90INS1_25CollectiveMainloopFwdSm90ILi2EN4cute5tupleIJNS5_1CILi1EEES8_S8_EEENS6_IJNS7_ILi128EEENS7_ILi96EEENS7_ILi64EEEEEELi256ENS_6half_tEfNS_4arch4Sm90ELb0ELb1ELb0ELb0ELb0ELb0ELb0ELb1ELb0ELb0ELb0ELb0EEENS1_21CollectiveEpilogueFwdINS6_IJSA_NS7_ILi256EEESB_EEES9_SE_SG_Li256ELb0ELb0ELb0ELb0EEENS1_30DynamicPersistentTileSchedulerILi256ELi32ELb0ELb0ELb1EEEEEEEEEvNT_6ParamsE,"",@"SHT_CUDA_INFO"
	.sectionflags	@""
	.align	4


	//----- nvinfo : EIATTR_CUDA_API_VERSION
	.align		4
        /*0000*/ 	.byte	0x04, 0x37
        /*0002*/ 	.short	(.L_192 - .L_191)
.L_191:
        /*0004*/ 	.word	0x00000082


	//----- nvinfo : EIATTR_KPARAM_INFO
	.align		4
.L_192:
        /*0008*/ 	.byte	0x04, 0x17
        /*000a*/ 	.short	(.L_194 - .L_193)
.L_193:
        /*000c*/ 	.word	0x00000000
        /*0010*/ 	.short	0x0000
        /*0012*/ 	.short	0x0000
        /*0014*/ 	.byte	0x00, 0xf0, 0x01, 0x2e


	//----- nvinfo : EIATTR_SPARSE_MMA_MASK
	.align		4
.L_194:
        /*0018*/ 	.byte	0x03, 0x50
        /*001a*/ 	.short	0x0000


	//----- nvinfo : EIATTR_MAXREG_COUNT
	.align		4
        /*001c*/ 	.byte	0x03, 0x1b
        /*001e*/ 	.short	0x00a8


	//----- nvinfo : EIATTR_MERCURY_ISA_VERSION
	.align		4
        /*0020*/ 	.byte	0x03, 0x5f
        /*0022*/ 	.short	0x0101


	//----- nvinfo : EIATTR_VRC_CTA_INIT_COUNT
	.align		4
        /*0024*/ 	.byte	0x02, 0x4a
	.zero		1
	.zero		1


	//----- nvinfo : EIATTR_EXIT_INSTR_OFFSETS
	.align		4
        /*0028*/ 	.byte	0x04, 0x1c
        /*002a*/ 	.short	(.L_196 - .L_195)


	//   ....[0]....
.L_195:
        /*002c*/ 	.word	0x00000010


	//----- nvinfo : EIATTR_MAX_THREADS
	.align		4
.L_196:
        /*0030*/ 	.byte	0x04, 0x05
        /*0032*/ 	.short	(.L_198 - .L_197)
.L_197:
        /*0034*/ 	.word	0x00000180
        /*0038*/ 	.word	0x00000001
        /*003c*/ 	.word	0x00000001


	//----- nvinfo : EIATTR_CBANK_PARAM_SIZE
	.align		4
.L_198:
        /*0040*/ 	.byte	0x03, 0x19
        /*0042*/ 	.short	0x0b80


	//----- nvinfo : EIATTR_PARAM_CBANK
	.align		4
        /*0044*/ 	.byte	0x04, 0x0a
        /*0046*/ 	.short	(.L_200 - .L_199)
	.align		4
.L_199:
        /*0048*/ 	.word	index@(.nv.constant0._ZN7cutlass13device_kernelIN5flash11enable_sm90INS1_16FlashAttnFwdSm90INS1_25CollectiveMainloopFwdSm90ILi2EN4cute5tupleIJNS5_1CILi1EEES8_S8_EEENS6_IJNS7_ILi128EEENS7_ILi96EEENS7_ILi64EEEEEELi256ENS_6half_tEfNS_4arch4Sm90ELb0ELb1ELb0ELb0ELb0ELb0ELb0ELb1ELb0ELb0ELb0ELb0EEENS1_21CollectiveEpilogueFwdINS6_IJSA_NS7_ILi256EEESB_EEES9_SE_SG_Li256ELb0ELb0ELb0ELb0EEENS1_30DynamicPersistentTileSchedulerILi256ELi32ELb0ELb0ELb1EEEEEEEEEvNT_6ParamsE)
        /*004c*/ 	.short	0x0380
        /*004e*/ 	.short	0x0b80


	//----- nvinfo : EIATTR_SW_WAR
	.align		4
.L_200:
        /*0050*/ 	.byte	0x04, 0x36
        /*0052*/ 	.short	(.L_202 - .L_201)
.L_201:
        /*0054*/ 	.word	0x00000008
.L_202:


//--------------------- .nv.info._ZN7cutlass13device_kernelIN5flash11enable_sm90INS1_16FlashAttnFwdSm90INS1_25CollectiveMainloopFwdSm90ILi2EN4cute5tupleIJNS5_1CILi1EEES8_S8_EEENS6_IJNS7_ILi128EEENS7_ILi96EEENS7_ILi64EEEEEELi256ENS_6half_tEfNS_4arch4Sm90ELb0ELb1ELb0ELb0ELb0ELb0ELb1ELb1ELb0ELb0ELb0ELb0EEENS1_21CollectiveEpilogueFwdINS6_IJSA_NS7_ILi256EEESB_EEES9_SE_SG_Li256ELb0ELb0ELb0ELb0EEENS1_30DynamicPersistentTileSchedulerILi256ELi32ELb0ELb0ELb1EEEEEEEEEvNT_6ParamsE --------------------------
	.section	.nv.info._ZN7cutlass13device_kernelIN5flash11enable_sm90INS1_16FlashAttnFwdSm90INS1_25CollectiveMainloopFwdSm90ILi2EN4cute5tupleIJNS5_1CILi1EEES8_S8_EEENS6_IJNS7_ILi128EEENS7_ILi96EEENS7_ILi64EEEEEELi256ENS_6half_tEfNS_4arch4Sm90ELb0ELb1ELb0ELb0ELb0ELb0ELb1ELb1ELb0ELb0ELb0ELb0EEENS1_21CollectiveEpilogueFwdINS6_IJSA_NS7_ILi256EEESB_EEES9_SE_SG_Li256ELb0ELb0ELb0ELb0EEENS1_30DynamicPersistentTileSchedulerILi256ELi32ELb0ELb0ELb1EEEEEEEEEvNT_6ParamsE,"",@"SHT_CUDA_INFO"
	.sectionflags	@""
	.align	4


	//----- nvinfo : EIATTR_CUDA_API_VERSION
	.align		4
        /*0000*/ 	.byte	0x04, 0x37
        /*0002*/ 	.short	(.L_204 - .L_203)
.L_203:
        /*0004*/ 	.word	0x00000082


	//----- nvinfo : EIATTR_KPARAM_INFO
	.align		4
.L_204:
        /*0008*/ 	.byte	0x04, 0x17
        /*000a*/ 	.short	(.L_206 - .L_205)
.L_205:
        /*000c*/ 	.word	0x00000000
        /*0010*/ 	.short	0x0000
        /*0012*/ 	.short	0x0000
        /*0014*/ 	.byte	0x00, 0xf0, 0x01, 0x32


	//----- nvinfo : EIATTR_SPARSE_MMA_MASK
	.align		4
.L_206:
        /*0018*/ 	.byte	0x03, 0x50
        /*001a*/ 	.short	0x0000


	//----- nvinfo : EIATTR_MAXREG_COUNT
	.align		4
        /*001c*/ 	.byte	0x03, 0x1b
        /*001e*/ 	.short	0x00a8


	//----- nvinfo : EIATTR_MERCURY_ISA_VERSION
	.align		4
        /*0020*/ 	.byte	0x03, 0x5f
        /*0022*/ 	.short	0x0101


	//----- nvinfo : EIATTR_VRC_CTA_INIT_COUNT
	.align		4
        /*0024*/ 	.byte	0x02, 0x4a
	.zero		1
	.zero		1


	//----- nvinfo : EIATTR_EXIT_INSTR_OFFSETS
	.align		4
        /*0028*/ 	.byte	0x04, 0x1c
        /*002a*/ 	.short	(.L_208 - .L_207)


	//   ....[0]....
.L_207:
        /*002c*/ 	.word	0x00000010


	//----- nvinfo : EIATTR_MAX_THREADS
	.align		4
.L_208:
        /*0030*/ 	.byte	0x04, 0x05
        /*0032*/ 	.short	(.L_210 - .L_209)
.L_209:
        /*0034*/ 	.word	0x00000180
        /*0038*/ 	.word	0x00000001
        /*003c*/ 	.word	0x00000001


	//----- nvinfo : EIATTR_CBANK_PARAM_SIZE
	.align		4
.L_210:
        /*0040*/ 	.byte	0x03, 0x19
        /*0042*/ 	.short	0x0c80


	//----- nvinfo : EIATTR_PARAM_CBANK
	.align		4
        /*0044*/ 	.byte	0x04, 0x0a
        /*0046*/ 	.short	(.L_212 - .L_211)
	.align		4
.L_211:
        /*0048*/ 	.word	index@(.nv.constant0._ZN7cutlass13device_kernelIN5flash11enable_sm90INS1_16FlashAttnFwdSm90INS1_25CollectiveMainloopFwdSm90ILi2EN4cute5tupleIJNS5_1CILi1EEES8_S8_EEENS6_IJNS7_ILi128EEENS7_ILi96EEENS7_ILi64EEEEEELi256ENS_6half_tEfNS_4arch4Sm90ELb0ELb1ELb0ELb0ELb0ELb0ELb1ELb1ELb0ELb0ELb0ELb0EEENS1_21CollectiveEpilogueFwdINS6_IJSA_NS7_ILi256EEESB_EEES9_SE_SG_Li256ELb0ELb0ELb0ELb0EEENS1_30DynamicPersistentTileSchedulerILi256ELi32ELb0ELb0ELb1EEEEEEEEEvNT_6ParamsE)
        /*004c*/ 	.short	0x0380
        /*004e*/ 	.short	0x0c80


	//----- nvinfo : EIATTR_SW_WAR
	.align		4
.L_212:
        /*0050*/ 	.byte	0x04, 0x36
        /*0052*/ 	.short	(.L_214 - .L_213)
.L_213:
        /*0054*/ 	.word	0x00000008
.L_214:


//--------------------- .nv.info._ZN7cutlass13device_kernelIN5flash11enable_sm90INS1_16FlashAttnFwdSm90INS1_25CollectiveMainloopFwdSm90ILi2EN4cute5tupleIJNS5_1CILi1EEES8_S8_EEENS6_IJNS7_ILi128EEENS7_ILi96EEENS7_ILi64EEEEEELi256ENS_6half_tEfNS_4arch4Sm90ELb0ELb1ELb0ELb1ELb0ELb0ELb0ELb1ELb0ELb0ELb0ELb0EEENS1_21CollectiveEpilogueFwdINS6_IJSA_NS7_ILi256EEESB_EEES9_SE_SG_Li256ELb1ELb0ELb0ELb0EEENS1_36VarlenDynamicPersistentTileSchedulerILi128ELi96ELi256ELi32ELb0ELb0ELb1ELb1ELb0ELb1EEEEEEEEEvNT_6ParamsE --------------------------
	.section	.nv.info._ZN7cutlass13device_kernelIN5flash11enable_sm90INS1_16FlashAttnFwdSm90INS1_25CollectiveMainloopFwdSm90ILi2EN4cute5tupleIJNS5_1CILi1EEES8_S8_EEENS6_IJNS7_ILi128EEENS7_ILi96EEENS7_ILi64EEEEEELi256ENS_6half_tEfNS_4arch4Sm90ELb0ELb1ELb0ELb1ELb0ELb0ELb0ELb1ELb0ELb0ELb0ELb0EEENS1_21CollectiveEpilogueFwdINS6_IJSA_NS7_ILi256EEESB_EEES9_SE_SG_Li256ELb1ELb0ELb0ELb0EEENS1_36VarlenDynamicPersistentTileSchedulerILi128ELi96ELi256ELi32ELb0ELb0ELb1ELb1ELb0ELb1EEEEEEEEEvNT_6ParamsE,"",@"SHT_CUDA_INFO"
	.sectionflags	@""
	.align	4


	//----- nvinfo : EIATTR_CUDA_API_VERSION
	.align		4
        /*0000*/ 	.byte	0x04, 0x37
        /*0002*/ 	.short	(.L_216 - .L_215)
.L_215:
        /*0004*/ 	.word	0x00000082


	//----- nvinfo : EIATTR_KPARAM_INFO
	.align		4
.L_216:
        /*0008*/ 	.byte	0x04, 0x17
        /*000a*/ 	.short	(.L_218 - .L_217)
.L_217:
        /*000c*/ 	.word	0x00000000
        /*0010*/ 	.short	0x0000
        /*0012*/ 	.short	0x0000
        /*0014*/ 	.byte	0x00, 0xf0, 0x01, 0x28


	//----- nvinfo : EIATTR_SPARSE_MMA_MASK
	.align		4
.L_218:
        /*0018*/ 	.byte	0x03, 0x50
        /*001a*/ 	.short	0x0000


	//----- nvinfo : EIATTR_MAXREG_COUNT
	.align		4
        /*001c*/ 	.byte	0x03, 0x1b
        /*001e*/ 	.short	0x00a8


	//----- nvinfo : EIATTR_MERCURY_ISA_VERSION
	.align		4
        /*0020*/ 	.byte	0x03, 0x5f
        /*0022*/ 	.short	0x0101


	//----- nvinfo : EIATTR_VRC_CTA_INIT_COUNT
	.align		4
        /*0024*/ 	.byte	0x02, 0x4a
	.zero		1
	.zero		1


	//----- nvinfo : EIATTR_EXIT_INSTR_OFFSETS
	.align		4
        /*0028*/ 	.byte	0x04, 0x1c
        /*002a*/ 	.short	(.L_220 - .L_219)


	//   ....[0]....
.L_219:
        /*002c*/ 	.word	0x00000010


	//----- nvinfo : EIATTR_MAX_THREADS
	.align		4
.L_220:
        /*0030*/ 	.byte	0x04, 0x05
        /*0032*/ 	.short	(.L_222 - .L_221)
.L_221:
        /*0034*/ 	.word	0x00000180
        /*0038*/ 	.word	0x00000001
        /*003c*/ 	.word	0x00000001


	//----- nvinfo : EIATTR_CBANK_PARAM_SIZE
	.align		4
.L_222:
        /*0040*/ 	.byte	0x03, 0x19
        /*0042*/ 	.short	0x0a00


	//----- nvinfo : EIATTR_PARAM_CBANK
	.align		4
        /*0044*/ 	.byte	0x04, 0x0a
        /*0046*/ 	.short	(.L_224 - .L_223)
	.align		4
.L_223:
        /*0048*/ 	.word	index@(.nv.constant0._ZN7cutlass13device_kernelIN5flash11enable_sm90INS1_16FlashAttnFwdSm90INS1_25CollectiveMainloopFwdSm90ILi2EN4cute5tupleIJNS5_1CILi1EEES8_S8_EEENS6_IJNS7_ILi128EEENS7_ILi96EEENS7_ILi64EEEEEELi256ENS_6half_tEfNS_4arch4Sm90ELb0ELb1ELb0ELb1ELb0ELb0ELb0ELb1ELb0ELb0ELb0ELb0EEENS1_21CollectiveEpilogueFwdINS6_IJSA_NS7_ILi256EEESB_EEES9_SE_SG_Li256ELb1ELb0ELb0ELb0EEENS1_36VarlenDynamicPersistentTileSchedulerILi128ELi96ELi256ELi32ELb0ELb0ELb1ELb1ELb0ELb1EEEEEEEEEvNT_6ParamsE)
        /*004c*/ 	.short	0x0380
        /*004e*/ 	.short	0x0a00


	//----- nvinfo : EIATTR_SW_WAR
	.align		4
.L_224:
        /*0050*/ 	.byte	0x04, 0x36
        /*0052*/ 	.short	(.L_226 - .L_225)
.L_225:
        /*0054*/ 	.word	0x00000008
.L_226:


//--------------------- .nv.info._ZN7cutlass13device_kernelIN5flash11enable_sm90INS1_16FlashAttnFwdSm90INS1_25CollectiveMainloopFwdSm90ILi2EN4cute5tupleIJNS5_1CILi1EEES8_S8_EEENS6_IJNS7_ILi128EEENS7_ILi96EEENS7_ILi64EEEEEELi256ENS_6half_tEfNS_4arch4Sm90ELb0ELb1ELb0ELb1ELb0ELb1ELb0ELb1ELb0ELb0ELb0ELb0EEENS1_21CollectiveEpilogueFwdINS6_IJSA_NS7_ILi256EEESB_EEES9_SE_SG_Li256ELb1ELb0ELb0ELb0EEENS1_36VarlenDynamicPersistentTileSchedulerILi128ELi96ELi256ELi32ELb0ELb0ELb1ELb1ELb0ELb1EEEEEEEEEvNT_6ParamsE --------------------------
	.section	.nv.info._ZN7cutlass13device_kernelIN5flash11enable_sm90INS1_16FlashAttnFwdSm90INS1_25CollectiveMainloopFwdSm90ILi2EN4cute5tupleIJNS5_1CILi1EEES8_S8_EEENS6_IJNS7_ILi128EEENS7_ILi96EEENS7_ILi64EEEEEELi256ENS_6half_tEfNS_4arch4Sm90ELb0ELb1ELb0ELb1ELb0ELb1ELb0ELb1ELb0ELb0ELb0ELb0EEENS1_21CollectiveEpilogueFwdINS6_IJSA_NS7_ILi256EEESB_EEES9_SE_SG_Li256ELb1ELb0ELb0ELb0EEENS1_36VarlenDynamicPersistentTileSchedulerILi128ELi96ELi256ELi32ELb0ELb0ELb1ELb1ELb0ELb1EEEEEEEEEvNT_6ParamsE,"",@"SHT_CUDA_INFO"
	.sectionflags	@""
	.align	4


	//----- nvinfo : EIATTR_CUDA_API_VERSION
	.align		4
        /*0000*/ 	.byte	0x04, 0x37
        /*0002*/ 	.short	(.L_228 - .L_227)
.L_227:
        /*0004*/ 	.word	0x00000082


	//----- nvinfo : EIATTR_KPARAM_INFO
	.align		4
.L_228:
        /*0008*/ 	.byte	0x04, 0x17
        /*000a*/ 	.short	(.L_230 - .L_229)
.L_229:
        /*000c*/ 	.word	0x00000000
        /*0010*/ 	.short	0x0000
        /*0012*/ 	.short	0x0000
        /*0014*/ 	.byte	0x00, 0xf0, 0x01, 0x28


	//----- nvinfo : EIATTR_SPARSE_MMA_MASK
	.align		4
.L_230:
        /*0018*/ 	.byte	0x03, 0x50
        /*001a*/ 	.short	0x0000


	//----- nvinfo : EIATTR_MAXREG_COUNT
	.align		4
        /*001c*/ 	.byte	0x03, 0x1b
        /*001e*/ 	.short	0x00a8


	//----- nvinfo : EIATTR_MERCURY_ISA_VERSION
	.align		4
        /*0020*/ 	.byte	0x03, 0x5f
        /*0022*/ 	.short	0x0101


	//----- nvinfo : EIATTR_VRC_CTA_INIT_COUNT
	.align		4
        /*0024*/ 	.byte	0x02, 0x4a
	.zero		1
	.zero		1


	//----- nvinfo : EIATTR_EXIT_INSTR_OFFSETS
	.align		4
        /*0028*/ 	.byte	0x04, 0x1c
        /*002a*/ 	.short	(.L_232 - .L_231)


	//   ....[0]....
.L_231:
        /*002c*/ 	.word	0x00000010


	//----- nvinfo : EIATTR_MAX_THREADS
	.align		4
.L_232:
        /*0030*/ 	.byte	0x04, 0x05
        /*0032*/ 	.short	(.L_234 - .L_233)
.L_233:
        /*0034*/ 	.word	0x00000180
        /*0038*/ 	.word	0x00000001
        /*003c*/ 	.word	0x00000001


	//----- nvinfo : EIATTR_CBANK_PARAM_SIZE
	.align		4
.L_234:
        /*0040*/ 	.byte	0x03, 0x19
        /*0042*/ 	.short	0x0a00


	//----- nvinfo : EIATTR_PARAM_CBANK
	.align		4
        /*0044*/ 	.byte	0x04, 0x0a
        /*0046*/ 	.short	(.L_236 - .L_235)
	.align		4
.L_235:
        /*0048*/ 	.word	index@(.nv.constant0._ZN7cutlass13device_kernelIN5flash11enable_sm90INS1_16FlashAttnFwdSm90INS1_25CollectiveMainloopFwdSm90ILi2EN4cute5tupleIJNS5_1CILi1EEES8_S8_EEENS6_IJNS7_ILi128EEENS7_ILi96EEENS7_ILi64EEEEEELi256ENS_6half_tEfNS_4arch4Sm90ELb0ELb1ELb0ELb1ELb0ELb1ELb0ELb1ELb0ELb0ELb0ELb0EEENS1_21CollectiveEpilogueFwdINS6_IJSA_NS7_ILi256EEESB_EEES9_SE_SG_Li256ELb1ELb0ELb0ELb0EEENS1_36VarlenDynamicPersistentTileSchedulerILi128ELi96ELi256ELi32ELb0ELb0ELb1ELb1ELb0ELb1EEEEEEEEEvNT_6ParamsE)
        /*004c*/ 	.short	0x0380
        /*004e*/ 	.short	0x0a00


	//----- nvinfo : EIATTR_SW_WAR
	.align		4
.L_236:
        /*0050*/ 	.byte	0x04, 0x36
        /*0052*/ 	.short	(.L_238 - .L_237)
.L_237:
        /*0054*/ 	.word	0x00000008
.L_238:


//--------------------- .nv.info._ZN7cutlass13device_kernelIN5flash11enable_sm90INS1_16FlashAttnFwdSm90INS1_25CollectiveMainloopFwdSm90ILi2EN4cute5tupleIJNS5_1CILi1EEES8_S8_EEENS6_IJNS7_ILi128EEENS7_ILi96EEENS7_ILi64EEEEEELi256ENS_6half_tEfNS_4arch4Sm90ELb0ELb1ELb0ELb1ELb0ELb0ELb1ELb1ELb0ELb0ELb0ELb0EEENS1_21CollectiveEpilogueFwdINS6_IJSA_NS7_ILi256EEESB_EEES9_SE_SG_Li256ELb1ELb0ELb0ELb0EEENS1_36VarlenDynamicPersistentTileSchedulerILi128ELi96ELi256ELi32ELb0ELb0ELb1ELb1ELb0ELb1EEEEEEEEEvNT_6ParamsE --------------------------
	.section	.nv.info._ZN7cutlass13device_kernelIN5flash11enable_sm90INS1_16FlashAttnFwdSm90INS1_25CollectiveMainloopFwdSm90ILi2EN4cute5tupleIJNS5_1CILi1EEES8_S8_EEENS6_IJNS7_ILi128EEENS7_ILi96EEENS7_ILi64EEEEEELi256ENS_6half_tEfNS_4arch4Sm90ELb0ELb1ELb0ELb1ELb0ELb0ELb1ELb1ELb0ELb0ELb0ELb0EEENS1_21CollectiveEpilogueFwdINS6_IJSA_NS7_ILi256EEESB_EEES9_SE_SG_Li256ELb1ELb0ELb0ELb0EEENS1_36VarlenDynamicPersistentTileSchedulerILi128ELi96ELi256ELi32ELb0ELb0ELb1ELb1ELb0ELb1EEEEEEEEEvNT_6ParamsE,"",@"SHT_CUDA_INFO"
	.sectionflags	@""
	.align	4


	//----- nvinfo : EIATTR_CUDA_API_VERSION
	.align		4
        /*0000*/ 	.byte	0x04, 0x37
        /*0002*/ 	.short	(.L_240 - .L_239)
.L_239:
        /*0004*/ 	.word	0x00000082


	//----- nvinfo : EIATTR_KPARAM_INFO
	.align		4
.L_240:
        /*0008*/ 	.byte	0x04, 0x17
        /*000a*/ 	.short	(.L_242 - .L_241)
.L_241:
        /*000c*/ 	.word	0x00000000
        /*0010*/ 	.short	0x0000
        /*0012*/ 	.short	0x0000
        /*0014*/ 	.byte	0x00, 0xf0, 0x01, 0x2c


	//----- nvinfo : EIATTR_SPARSE_MMA_MASK
	.align		4
.L_242:
        /*0018*/ 	.byte	0x03, 0x50
        /*001a*/ 	.short	0x0000


	//----- nvinfo : EIATTR_MAXREG_COUNT
	.align		4
        /*001c*/ 	.byte	0x03, 0x1b
        /*001e*/ 	.short	0x00a8


	//----- nvinfo : EIATTR_MERCURY_ISA_VERSION
	.align		4
        /*0020*/ 	.byte	0x03, 0x5f
        /*0022*/ 	.short	0x0101


	//----- nvinfo : EIATTR_VRC_CTA_INIT_COUNT
	.align		4
        /*0024*/ 	.byte	0x02, 0x4a
	.zero		1
	.zero		1


	//----- nvinfo : EIATTR_EXIT_INSTR_OFFSETS
	.align		4
        /*0028*/ 	.byte	0x04, 0x1c
        /*002a*/ 	.short	(.L_244 - .L_243)


	//   ....[0]....
.L_243:
        /*002c*/ 	.word	0x00000010


	//----- nvinfo : EIATTR_MAX_THREADS
	.align		4
.L_244:
        /*0030*/ 	.byte	0x04, 0x05
        /*0032*/ 	.short	(.L_246 - .L_245)
.L_245:
        /*0034*/ 	.word	0x00000180
        /*0038*/ 	.word	0x00000001
        /*003c*/ 	.word	0x00000001


	//----- nvinfo : EIATTR_CBANK_PARAM_SIZE
	.align		4
.L_246:
        /*0040*/ 	.byte	0x03, 0x19
        /*0042*/ 	.short	0x0b00


	//----- nvinfo : EIATTR_PARAM_CBANK
	.align		4
        /*0044*/ 	.byte	0x04, 0x0a
        /*0046*/ 	.short	(.L_248 - .L_247)
	.align		4
.L_247:
        /*0048*/ 	.word	index@(.nv.constant0._ZN7cutlass13device_kernelIN5flash11enable_sm90INS1_16FlashAttnFwdSm90INS1_25CollectiveMainloopFwdSm90ILi2EN4cute5tupleIJNS5_1CILi1EEES8_S8_EEENS6_IJNS7_ILi128EEENS7_ILi96EEENS7_ILi64EEEEEELi256ENS_6half_tEfNS_4arch4Sm90ELb0ELb1ELb0ELb1ELb0ELb0ELb1ELb1ELb0ELb0ELb0ELb0EEENS1_21CollectiveEpilogueFwdINS6_IJSA_NS7_ILi256EEESB_EEES9_SE_SG_Li256ELb1ELb0ELb0ELb0EEENS1_36VarlenDynamicPersistentTileSchedulerILi128ELi96ELi256ELi32ELb0ELb0ELb1ELb1ELb0ELb1EEEEEEEEEvNT_6ParamsE)
        /*004c*/ 	.short	0x0380
        /*004e*/ 	.short	0x0b00


	//----- nvinfo : EIATTR_SW_WAR
	.align		4
.L_248:
        /*0050*/ 	.byte	0x04, 0x36
        /*0052*/ 	.short	(.L_250 - .L_249)
.L_249:
        /*0054*/ 	.word	0x00000008
.L_250:


//--------------------- .nv.info._ZN7cutlass13device_kernelIN5flash11enable_sm90INS1_16FlashAttnFwdSm90INS1_25CollectiveMainloopFwdSm90ILi2EN4cute5tupleIJNS5_1CILi1EEES8_S8_EEENS6_IJNS7_ILi128EEENS7_ILi96EEENS7_ILi64EEEEEELi256ENS_6half_tEfNS_4arch4Sm90ELb0ELb1ELb0ELb1ELb0ELb1ELb1ELb1ELb0ELb0ELb0ELb0EEENS1_21CollectiveEpilogueFwdINS6_IJSA_NS7_ILi256EEESB_EEES9_SE_SG_Li256ELb1ELb0ELb0ELb0EEENS1_36VarlenDynamicPersistentTileSchedulerILi128ELi96ELi256ELi32ELb0ELb0ELb1ELb1ELb0ELb1EEEEEEEEEvNT_6ParamsE --------------------------
	.section	.nv.info._ZN7cutlass13device_kernelIN5flash11enable_sm90INS1_16FlashAttnFwdSm90INS1_25CollectiveMainloopFwdSm90ILi2EN4cute5tupleIJNS5_1CILi1EEES8_S8_EEENS6_IJNS7_ILi128EEENS7_ILi96EEENS7_ILi64EEEEEELi256ENS_6half_tEfNS_4arch4Sm90ELb0ELb1ELb0ELb1ELb0ELb1ELb1ELb1ELb0ELb0ELb0ELb0EEENS1_21CollectiveEpilogueFwdINS6_IJSA_NS7_ILi256EEESB_EEES9_SE_SG_Li256ELb1ELb0ELb0ELb0EEENS1_36VarlenDynamicPersistentTileSchedulerILi128ELi96ELi256ELi32ELb0ELb0ELb1ELb1ELb0ELb1EEEEEEEEEvNT_6ParamsE,"",@"SHT_CUDA_INFO"
	.sectionflags	@""
	.align	4


	//----- nvinfo : EIATTR_CUDA_API_VERSION
	.align		4
        /*0000*/ 	.byte	0x04, 0x37
        /*0002*/ 	.short	(.L_252 - .L_251)
.L_251:
        /*0004*/ 	.word	0x00000082


	//----- nvinfo : EIATTR_KPARAM_INFO
	.align		4
.L_252:
        /*0008*/ 	.byte	0x04, 0x17
        /*000a*/ 	.short	(.L_254 - .L_253)
.L_253:
        /*000c*/ 	.word	0x00000000
        /*0010*/ 	.short	0x0000
        /*0012*/ 	.short	0x0000
        /*0014*/ 	.byte	0x00, 0xf0, 0x01, 0x2c


	//----- nvinfo : EIATTR_SPARSE_MMA_MASK
	.align		4
.L_254:
        /*0018*/ 	.byte	0x03, 0x50
        /*001a*/ 	.short	0x0000


	//----- nvinfo : EIATTR_MAXREG_COUNT
	.align		4
        /*001c*/ 	.byte	0x03, 0x1b
        /*001e*/ 	.short	0x00a8


	//----- nvinfo : EIATTR_MERCURY_ISA_VERSION
	.align		4
        /*0020*/ 	.byte	0x03, 0x5f
        /*0022*/ 	.short	0x0101


	//----- nvinfo : EIATTR_VRC_CTA_INIT_COUNT
	.align		4
        /*0024*/ 	.byte	0x02, 0x4a
	.zero		1
	.zero		1


	//----- nvinfo : EIATTR_EXIT_INSTR_OFFSETS
	.align		4
        /*0028*/ 	.byte	0x04, 0x1c
        /*002a*/ 	.short	(.L_256 - .L_255)


	//   ....[0]....
.L_255:
        /*002c*/ 	.word	0x00000010


	//----- nvinfo : EIATTR_MAX_THREADS
	.align		4
.L_256:
        /*0030*/ 	.byte	0x04, 0x05
        /*0032*/ 	.short	(.L_258 - .L_257)
.L_257:
        /*0034*/ 	.word	0x00000180
        /*0038*/ 	.word	0x00000001
        /*003c*/ 	.word	0x00000001


	//----- nvinfo : EIATTR_CBANK_PARAM_SIZE
	.align		4
.L_258:
        /*0040*/ 	.byte	0x03, 0x19
        /*0042*/ 	.short	0x0b00


	//----- nvinfo : EIATTR_PARAM_CBANK
	.align		4
        /*0044*/ 	.byte	0x04, 0x0a
        /*0046*/ 	.short	(.L_260 - .L_259)
	.align		4
.L_259:
        /*0048*/ 	.word	index@(.nv.constant0._ZN7cutlass13device_kernelIN5flash11enable_sm90INS1_16FlashAttnFwdSm90INS1_25CollectiveMainloopFwdSm90ILi2EN4cute5tupleIJNS5_1CILi1EEES8_S8_EEENS6_IJNS7_ILi128EEENS7_ILi96EEENS7_ILi64EEEEEELi256ENS_6half_tEfNS_4arch4Sm90ELb0ELb1ELb0ELb1ELb0ELb1ELb1ELb1ELb0ELb0ELb0ELb0EEENS1_21CollectiveEpilogueFwdINS6_IJSA_NS7_ILi256EEESB_EEES9_SE_SG_Li256ELb1ELb0ELb0ELb0EEENS1_36VarlenDynamicPersistentTileSchedulerILi128ELi96ELi256ELi32ELb0ELb0ELb1ELb1ELb0ELb1EEEEEEEEEvNT_6ParamsE)
        /*004c*/ 	.short	0x0380
        /*004e*/ 	.short	0x0b00


	//----- nvinfo : EIATTR_SW_WAR
	.align		4
.L_260:
        /*0050*/ 	.byte	0x04, 0x36
        /*0052*/ 	.short	(.L_262 - .L_261)
.L_261:
        /*0054*/ 	.word	0x00000008
.L_262:


//--------------------- .nv.info._ZN7cutlass13device_kernelIN5flash11enable_sm90INS1_16FlashAttnFwdSm90INS1_25CollectiveMainloopFwdSm90ILi2EN4cute5tupleIJNS5_1CILi1EEES8_S8_EEENS6_IJNS7_ILi128EEENS7_ILi96EEENS7_ILi64EEEEEELi256ENS_6half_tEfNS_4arch4Sm90ELb1ELb0ELb0ELb0ELb0ELb0ELb0ELb1ELb0ELb0ELb0ELb0EEENS1_21CollectiveEpilogueFwdINS6_IJSA_NS7_ILi256EEESB_EEES9_SE_SG_Li256ELb0ELb0ELb0ELb0EEENS1_30DynamicPersistentTileSchedulerILi256ELi32ELb0ELb0ELb1EEEEEEEEEvNT_6ParamsE --------------------------
	.section	.nv.info._ZN7cutlass13device_kernelIN5flash11enable_sm90INS1_16FlashAttnFwdSm90INS1_25CollectiveMainloopFwdSm90ILi2EN4cute5tupleIJNS5_1CILi1EEES8_S8_EEENS6_IJNS7_ILi128EEENS7_ILi96EEENS7_ILi64EEEEEELi256ENS_6half_tEfNS_4arch4Sm90ELb1ELb0ELb0ELb0ELb0ELb0ELb0ELb1ELb0ELb0ELb0ELb0EEENS1_21CollectiveEpilogueFwdINS6_IJSA_NS7_ILi256EEESB_EEES9_SE_SG_Li256ELb0ELb0ELb0ELb0EEENS1_30DynamicPersistentTileSchedulerILi256ELi32ELb0ELb0ELb1EEEEEEEEEvNT_6ParamsE,"",@"SHT_CUDA_INFO"
	.sectionflags	@""
	.align	4


	//----- nvinfo : EIATTR_CUDA_API_VERSION
	.align		4
        /*0000*/ 	.byte	0x04, 0x37
        /*0002*/ 	.short	(.L_264 - .L_263)
.L_263:
        /*0004*/ 	.word	0x00000082


	//----- nvinfo : EIATTR_KPARAM_INFO
	.align		4
.L_264:
        /*0008*/ 	.byte	0x04, 0x17
        /*000a*/ 	.short	(.L_266 - .L_265)
.L_265:
        /*000c*/ 	.word	0x00000000
        /*0010*/ 	.short	0x0000
        /*0012*/ 	.short	0x0000
        /*0014*/ 	.byte	0x00, 0xf0, 0x01, 0x2e


	//----- nvinfo : EIATTR_SPARSE_MMA_MASK
	.align		4
.L_266:
        /*0018*/ 	.byte	0x03, 0x50
        /*001a*/ 	.short	0x0000


	//----- nvinfo : EIATTR_MAXREG_COUNT
	.align		4
        /*001c*/ 	.byte	0x03, 0x1b
        /*001e*/ 	.short	0x00a8


	//----- nvinfo : EIATTR_MERCURY_ISA_VERSION
	.align		4
        /*0020*/ 	.byte	0x03, 0x5f
        /*0022*/ 	.short	0x0101


	//----- nvinfo : EIATTR_VRC_CTA_INIT_COUNT
	.align		4
        /*0024*/ 	.byte	0x02, 0x4a
	.zero		1
	.zero		1


	//----- nvinfo : EIATTR_EXIT_INSTR_OFFSETS
	.align		4
        /*0028*/ 	.byte	0x04, 0x1c
        /*002a*/ 	.short	(.L_268 - .L_267)


	//   ....[0]....
.L_267:
        /*002c*/ 	.word	0x00000010


	//----- nvinfo : EIATTR_MAX_THREADS
	.align		4
.L_268:
        /*0030*/ 	.byte	0x04, 0x05
        /*0032*/ 	.short	(.L_270 - .L_269)
.L_269:
        /*0034*/ 	.word	0x00000180
        /*0038*/ 	.word	0x00000001
        /*003c*/ 	.word	0x00000001


	//----- nvinfo : EIATTR_CBANK_PARAM_SIZE
	.align		4
.L_270:
        /*0040*/ 	.byte	0x03, 0x19
        /*0042*/ 	.short	0x0b80


	//----- nvinfo : EIATTR_PARAM_CBANK
	.align		4
        /*0044*/ 	.byte	0x04, 0x0a
        /*0046*/ 	.short	(.L_272 - .L_271)
	.align		4
.L_271:
        /*0048*/ 	.word	index@(.nv.constant0._ZN7cutlass13device_kernelIN5flash11enable_sm90INS1_16FlashAttnFwdSm90INS1_25CollectiveMainloopFwdSm90ILi2EN4cute5tupleIJNS5_1CILi1EEES8_S8_EEENS6_IJNS7_ILi128EEENS7_ILi96EEENS7_ILi64EEEEEELi256ENS_6half_tEfNS_4arch4Sm90ELb1ELb0ELb0ELb0ELb0ELb0ELb0ELb1ELb0ELb0ELb0ELb0EEENS1_21CollectiveEpilogueFwdINS6_IJSA_NS7_ILi256EEESB_EEES9_SE_SG_Li256ELb0ELb0ELb0ELb0EEENS1_30DynamicPersistentTileSchedulerILi256ELi32ELb0ELb0ELb1EEEEEEEEEvNT_6ParamsE)
        /*004c*/ 	.short	0x0380
        /*004e*/ 	.short	0x0b80


	//----- nvinfo : EIATTR_SW_WAR
	.align		4
.L_272:
        /*0050*/ 	.byte	0x04, 0x36
        /*0052*/ 	.short	(.L_274 - .L_273)
.L_273:
        /*0054*/ 	.word	0x00000008
.L_274:


//--------------------- .nv.info._ZN7cutlass13device_kernelIN5flash11enable_sm90INS1_16FlashAttnFwdSm90INS1_25CollectiveMainloopFwdSm90ILi2EN4cute5tupleIJNS5_1CILi1EEES8_S8_EEENS6_IJNS7_ILi128EEENS7_ILi96EEENS7_ILi64EEEEEELi256ENS_6half_tEfNS_4arch4Sm90ELb1ELb0ELb0ELb0ELb0ELb0ELb1ELb1ELb0ELb0ELb0ELb0EEENS1_21CollectiveEpilogueFwdINS6_IJSA_NS7_ILi256EEESB_EEES9_SE_SG_Li256ELb0ELb0ELb0ELb0EEENS1_30DynamicPersistentTileSchedulerILi256ELi32ELb0ELb0ELb1EEEEEEEEEvNT_6ParamsE --------------------------
	.section	.nv.info._ZN7cutlass13device_kernelIN5flash11enable_sm90INS1_16FlashAttnFwdSm90INS1_25CollectiveMainloopFwdSm90ILi2EN4cute5tupleIJNS5_1CILi1EEES8_S8_EEENS6_IJNS7_ILi128EEENS7_ILi96EEENS7_ILi64EEEEEELi256ENS_6half_tEfNS_4arch4Sm90ELb1ELb0ELb0ELb0ELb0ELb0ELb1ELb1ELb0ELb0ELb0ELb0EEENS1_21CollectiveEpilogueFwdINS6_IJSA_NS7_ILi256EEESB_EEES9_SE_SG_Li256ELb0ELb0ELb0ELb0EEENS1_30DynamicPersistentTileSchedulerILi256ELi32ELb0ELb0ELb1EEEEEEEEEvNT_6ParamsE,"",@"SHT_CUDA_INFO"
	.sectionflags	@""
	.align	4


	//----- nvinfo : EIATTR_CUDA_API_VERSION
	.align		4
        /*0000*/ 	.byte	0x04, 0x37
        /*0002*/ 	.short	(.L_276 - .L_275)
.L_275:
        /*0004*/ 	.word	0x00000082


	//----- nvinfo : EIATTR_KPARAM_INFO
	.align		4
.L_276:
        /*0008*/ 	.byte	0x04, 0x17
        /*000a*/ 	.short	(.L_278 - .L_277)
.L_277:
        /*000c*/ 	.word	0x00000000
        /*0010*/ 	.short	0x0000
        /*0012*/ 	.short	0x0000
        /*0014*/ 	.byte	0x00, 0xf0, 0x01, 0x32


	//----- nvinfo : EIATTR_SPARSE_MMA_MASK
	.align		4
.L_278:
        /*0018*/ 	.byte	0x03, 0x50
        /*001a*/ 	.short	0x0000


	//----- nvinfo : EIATTR_MAXREG_COUNT
	.align		4
        /*001c*/ 	.byte	0x03, 0x1b
        /*001e*/ 	.short	0x00a8


	//----- nvinfo : EIATTR_MERCURY_ISA_VERSION
	.align		4
        /*0020*/ 	.byte	0x03, 0x5f
        /*0022*/ 	.short	0x0101


	//----- nvinfo : EIATTR_VRC_CTA_INIT_COUNT
	.align		4
        /*0024*/ 	.byte	0x02, 0x4a
	.zero		1
	.zero		1


	//----- nvinfo : EIATTR_EXIT_INSTR_OFFSETS
	.align		4
        /*0028*/ 	.byte	0x04, 0x1c
        /*002a*/ 	.short	(.L_280 - .L_279)


	//   ....[0]....
.L_279:
        /*002c*/ 	.word	0x00000010


	//----- nvinfo : EIATTR_MAX_THREADS
	.align		4
.L_280:
        /*0030*/ 	.byte	0x04, 0x05
        /*0032*/ 	.short	(.L_282 - .L_281)
.L_281:
        /*0034*/ 	.word	0x00000180
        /*0038*/ 	.word	0x00000001
        /*003c*/ 	.word	0x00000001


	//----- nvinfo : EIATTR_CBANK_PARAM_SIZE
	.align		4
.L_282:
        /*0040*/ 	.byte	0x03, 0x19
        /*0042*/ 	.short	0x0c80


	//----- nvinfo : EIATTR_PARAM_CBANK
	.align		4
        /*0044*/ 	.byte	0x04, 0x0a
        /*0046*/ 	.short	(.L_284 - .L_283)
	.align		4
.L_283:
        /*0048*/ 	.word	index@(.nv.constant0._ZN7cutlass13device_kernelIN5flash11enable_sm90INS1_16FlashAttnFwdSm90INS1_25CollectiveMainloopFwdSm90ILi2EN4cute5tupleIJNS5_1CILi1EEES8_S8_EEENS6_IJNS7_ILi128EEENS7_ILi96EEENS7_ILi64EEEEEELi256ENS_6half_tEfNS_4arch4Sm90ELb1ELb0ELb0ELb0ELb0ELb0ELb1ELb1ELb0ELb0ELb0ELb0EEENS1_21CollectiveEpilogueFwdINS6_IJSA_NS7_ILi256EEESB_EEES9_SE_SG_Li256ELb0ELb0ELb0ELb0EEENS1_30DynamicPersistentTileSchedulerILi256ELi32ELb0ELb0ELb1EEEEEEEEEvNT_6ParamsE)
        /*004c*/ 	.short	0x0380
        /*004e*/ 	.short	0x0c80


	//----- nvinfo : EIATTR_SW_WAR
	.align		4
.L_284:
        /*0050*/ 	.byte	0x04, 0x36
        /*0052*/ 	.short	(.L_286 - .L_285)
.L_285:
        /*0054*/ 	.word	0x00000008
.L_286:


//--------------------- .nv.info._ZN7cutlass13device_kernelIN5flash11enable_sm90INS1_16FlashAttnFwdSm90INS1_25CollectiveMainloopFwdSm90ILi2EN4cute5tupleIJNS5_1CILi1EEES8_S8_EEENS6_IJNS7_ILi128EEENS7_ILi96EEENS7_ILi64EEEEEELi256ENS_6half_tEfNS_4arch4Sm90ELb1ELb0ELb0ELb1ELb0ELb0ELb0ELb1ELb0ELb0ELb0ELb0EEENS1_21CollectiveEpilogueFwdINS6_IJSA_NS7_ILi256EEESB_EEES9_SE_SG_Li256ELb1ELb0ELb0ELb0EEENS1_36VarlenDynamicPersistentTileSchedulerILi128ELi96ELi256ELi32ELb0ELb0ELb1ELb1ELb1ELb1EEEEEEEEEvNT_6ParamsE --------------------------
	.section	.nv.info._ZN7cutlass13device_kernelIN5flash11enable_sm90INS1_16FlashAttnFwdSm90INS1_25CollectiveMainloopFwdSm90ILi2EN4cute5tupleIJNS5_1CILi1EEES8_S8_EEENS6_IJNS7_ILi128EEENS7_ILi96EEENS7_ILi64EEEEEELi256ENS_6half_tEfNS_4arch4Sm90ELb1ELb0ELb0ELb1ELb0ELb0ELb0ELb1ELb0ELb0ELb0ELb0EEENS1_21CollectiveEpilogueFwdINS6_IJSA_NS7_ILi256EEESB_EEES9_SE_SG_Li256ELb1ELb0ELb0ELb0EEENS1_36VarlenDynamicPersistentTileSchedulerILi128ELi96ELi256ELi32ELb0ELb0ELb1ELb1ELb1ELb1EEEEEEEEEvNT_6ParamsE,"",@"SHT_CUDA_INFO"
	.sectionflags	@""
	.align	4


	//----- nvinfo : EIATTR_CUDA_API_VERSION
	.align		4
        /*0000*/ 	.byte	0x04, 0x37
        /*0002*/ 	.short	(.L_288 - .L_287)
.L_287:
        /*0004*/ 	.word	0x00000082


	//----- nvinfo : EIATTR_KPARAM_INFO
	.align		4
.L_288:
        /*0008*/ 	.byte	0x04, 0x17
        /*000a*/ 	.short	(.L_290 - .L_289)
.L_289:
        /*000c*/ 	.word	0x00000000
        /*0010*/ 	.short	0x0000
        /*0012*/ 	.short	0x0000
        /*0014*/ 	.byte	0x00, 0xf0, 0x01, 0x28


	//----- nvinfo : EIATTR_SPARSE_MMA_MASK
	.align		4
.L_290:
        /*0018*/ 	.byte	0x03, 0x50
        /*001a*/ 	.short	0x0000


	//----- nvinfo : EIATTR_MAXREG_COUNT
	.align		4
        /*001c*/ 	.byte	0x03, 0x1b
        /*001e*/ 	.short	0x00a8


	//----- nvinfo : EIATTR_MERCURY_ISA_VERSION
	.align		4
        /*0020*/ 	.byte	0x03, 0x5f
        /*0022*/ 	.short	0x0101


	//----- nvinfo : EIATTR_VRC_CTA_INIT_COUNT
	.align		4
        /*0024*/ 	.byte	0x02, 0x4a
	.zero		1
	.zero		1


	//----- nvinfo : EIATTR_EXIT_INSTR_OFFSETS
	.align		4
        /*0028*/ 	.byte	0x04, 0x1c
        /*002a*/ 	.short	(.L_292 - .L_291)


	//   ....[0]....
.L_291:
        /*002c*/ 	.word	0x00000010


	//----- nvinfo : EIATTR_MAX_THREADS
	.align		4
.L_292:
        /*0030*/ 	.byte	0x04, 0x05
        /*0032*/ 	.short	(.L_294 - .L_293)
.L_293:
        /*0034*/ 	.word	0x00000180
        /*0038*/ 	.word	0x00000001
        /*003c*/ 	.word	0x00000001


	//----- nvinfo : EIATTR_CBANK_PARAM_SIZE
	.align		4
.L_294:
        /*0040*/ 	.byte	0x03, 0x19
        /*0042*/ 	.short	0x0a00


	//----- nvinfo : EIATTR_PARAM_CBANK
	.align		4
        /*0044*/ 	.byte	0x04, 0x0a
        /*0046*/ 	.short	(.L_296 - .L_295)
	.align		4
.L_295:
        /*0048*/ 	.word	index@(.nv.constant0._ZN7cutlass13device_kernelIN5flash11enable_sm90INS1_16FlashAttnFwdSm90INS1_25CollectiveMainloopFwdSm90ILi2EN4cute5tupleIJNS5_1CILi1EEES8_S8_EEENS6_IJNS7_ILi128EEENS7_ILi96EEENS7_ILi64EEEEEELi256ENS_6half_tEfNS_4arch4Sm90ELb1ELb0ELb0ELb1ELb0ELb0ELb0ELb1ELb0ELb0ELb0ELb0EEENS1_21CollectiveEpilogueFwdINS6_IJSA_NS7_ILi256EEESB_EEES9_SE_SG_Li256ELb1ELb0ELb0ELb0EEENS1_36VarlenDynamicPersistentTileSchedulerILi128ELi96ELi256ELi32ELb0ELb0ELb1ELb1ELb1ELb1EEEEEEEEEvNT_6ParamsE)
        /*004c*/ 	.short	0x0380
        /*004e*/ 	.short	0x0a00


	//----- nvinfo : EIATTR_SW_WAR
	.align		4
.L_296:
        /*0050*/ 	.byte	0x04, 0x36
        /*0052*/ 	.short	(.L_298 - .L_297)
.L_297:
        /*0054*/ 	.word	0x00000008
.L_298:


//--------------------- .nv.info._ZN7cutlass13device_kernelIN5flash11enable_sm90INS1_16FlashAttnFwdSm90INS1_25CollectiveMainloopFwdSm90ILi2EN4cute5tupleIJNS5_1CILi1EEES8_S8_EEENS6_IJNS7_ILi128EEENS7_ILi96EEENS7_ILi64EEEEEELi256ENS_6half_tEfNS_4arch4Sm90ELb1ELb0ELb0ELb1ELb0ELb1ELb0ELb1ELb0ELb0ELb0ELb0EEENS1_21CollectiveEpilogueFwdINS6_IJSA_NS7_ILi256EEESB_EEES9_SE_SG_Li256ELb1ELb0ELb0ELb0EEENS1_36VarlenDynamicPersistentTileSchedulerILi128ELi96ELi256ELi32ELb0ELb0ELb1ELb1ELb1ELb1EEEEEEEEEvNT_6ParamsE --------------------------
	.section	.nv.info._ZN7cutlass13device_kernelIN5flash11enable_sm90INS1_16FlashAttnFwdSm90INS1_25CollectiveMainloopFwdSm90ILi2EN4cute5tupleIJNS5_1CILi1EEES8_S8_EEENS6_IJNS7_ILi128EEENS7_ILi96EEENS7_ILi64EEEEEELi256ENS_6half_tEfNS_4arch4Sm90ELb1ELb0ELb0ELb1ELb0ELb1ELb0ELb1ELb0ELb0ELb0ELb0EEENS1_21CollectiveEpilogueFwdINS6_IJSA_NS7_ILi256EEESB_EEES9_SE_SG_Li256ELb1ELb0ELb0ELb0EEENS1_36VarlenDynamicPersistentTileSchedulerILi128ELi96ELi256ELi32ELb0ELb0ELb1ELb1ELb1ELb1EEEEEEEEEvNT_6ParamsE,"",@"SHT_CUDA_INFO"
	.sectionflags	@""
	.align	4


	//----- nvinfo : EIATTR_CUDA_API_VERSION
	.align		4
        /*0000*/ 	.byte	0x04, 0x37
        /*0002*/ 	.short	(.L_300 - .L_299)
.L_299:
        /*0004*/ 	.word	0x00000082


	//----- nvinfo : EIATTR_KPARAM_INFO
	.align		4
.L_300:
        /*0008*/ 	.byte	0x04, 0x17
        /*000a*/ 	.short	(.L_302 - .L_301)
.L_301:
        /*000c*/ 	.word	0x00000000
        /*0010*/ 	.short	0x0000
        /*0012*/ 	.short	0x0000
        /*0014*/ 	.byte	0x00, 0xf0, 0x01, 0x28


	//----- nvinfo : EIATTR_SPARSE_MMA_MASK
	.align		4
.L_302:
        /*0018*/ 	.byte	0x03, 0x50
        /*001a*/ 	.short	0x0000


	//----- nvinfo : EIATTR_MAXREG_COUNT
	.align		4
        /*001c*/ 	.byte	0x03, 0x1b
        /*001e*/ 	.short	0x00a8


	//----- nvinfo : EIATTR_MERCURY_ISA_VERSION
	.align		4
        /*0020*/ 	.byte	0x03, 0x5f
        /*0022*/ 	.short	0x0101


	//----- nvinfo : EIATTR_VRC_CTA_INIT_COUNT
	.align		4
        /*0024*/ 	.byte	0x02, 0x4a
	.zero		1
	.zero		1


	//----- nvinfo : EIATTR_EXIT_INSTR_OFFSETS
	.align		4
        /*0028*/ 	.byte	0x04, 0x1c
        /*002a*/ 	.short	(.L_304 - .L_303)


	//   ....[0]....
.L_303:
        /*002c*/ 	.word	0x00000010


	//----- nvinfo : EIATTR_MAX_THREADS
	.align		4
.L_304:
        /*0030*/ 	.byte	0x04, 0x05
        /*0032*/ 	.short	(.L_306 - .L_305)
.L_305:
        /*0034*/ 	.word	0x00000180
        /*0038*/ 	.word	0x00000001
        /*003c*/ 	.word	0x00000001


	//----- nvinfo : EIATTR_CBANK_PARAM_SIZE
	.align		4
.L_306:
        /*0040*/ 	.byte	0x03, 0x19
        /*0042*/ 	.short	0x0a00


	//----- nvinfo : EIATTR_PARAM_CBANK
	.align		4
        /*0044*/ 	.byte	0x04, 0x0a
        /*0046*/ 	.short	(.L_308 - .L_307)
	.align		4
.L_307:
        /*0048*/ 	.word	index@(.nv.constant0._ZN7cutlass13device_kernelIN5flash11enable_sm90INS1_16FlashAttnFwdSm90INS1_25CollectiveMainloopFwdSm90ILi2EN4cute5tupleIJNS5_1CILi1EEES8_S8_EEENS6_IJNS7_ILi128EEENS7_ILi96EEENS7_ILi64EEEEEELi256ENS_6half_tEfNS_4arch4Sm90ELb1ELb0ELb0ELb1ELb0ELb1ELb0ELb1ELb0ELb0ELb0ELb0EEENS1_21CollectiveEpilogueFwdINS6_IJSA_NS7_ILi256EEESB_EEES9_SE_SG_Li256ELb1ELb0ELb0ELb0EEENS1_36VarlenDynamicPersistentTileSchedulerILi128ELi96ELi256ELi32ELb0ELb0ELb1ELb1ELb1ELb1EEEEEEEEEvNT_6ParamsE)
        /*004c*/ 	.short	0x0380
        /*004e*/ 	.short	0x0a00


	//----- nvinfo : EIATTR_SW_WAR
	.align		4
.L_308:
        /*0050*/ 	.byte	0x04, 0x36
        /*0052*/ 	.short	(.L_310 - .L_309)
.L_309:
        /*0054*/ 	.word	0x00000008
.L_310:


//--------------------- .nv.info._ZN7cutlass13device_kernelIN5flash11enable_sm90INS1_16FlashAttnFwdSm90INS1_25CollectiveMainloopFwdSm90ILi2EN4cute5tupleIJNS5_1CILi1EEES8_S8_EEENS6_IJNS7_ILi128EEENS7_ILi96EEENS7_ILi64EEEEEELi256ENS_6half_tEfNS_4arch4Sm90ELb1ELb0ELb0ELb1ELb0ELb0ELb1ELb1ELb0ELb0ELb0ELb0EEENS1_21CollectiveEpilogueFwdINS6_IJSA_NS7_ILi256EEESB_EEES9_SE_SG_Li256ELb1ELb0ELb0ELb0EEENS1_36VarlenDynamicPersistentTileSchedulerILi128ELi96ELi256ELi32ELb0ELb0ELb1ELb1ELb1ELb1EEEEEEEEEvNT_6ParamsE --------------------------
	.section	.nv.info._ZN7cutlass13device_kernelIN5flash11enable_sm90INS1_16FlashAttnFwdSm90INS1_25CollectiveMainloopFwdSm90ILi2EN4cute5tupleIJNS5_1CILi1EEES8_S8_EEENS6_IJNS7_ILi128EEENS7_ILi96EEENS7_ILi64EEEEEELi256ENS_6half_tEfNS_4arch4Sm90ELb1ELb0ELb0ELb1ELb0ELb0ELb1ELb1ELb0ELb0ELb0ELb0EEENS1_21CollectiveEpilogueFwdINS6_IJSA_NS7_ILi256EEESB_EEES9_SE_SG_Li256ELb1ELb0ELb0ELb0EEENS1_36VarlenDynamicPersistentTileSchedulerILi128ELi96ELi256ELi32ELb0ELb0ELb1ELb1ELb1ELb1EEEEEEEEEvNT_6ParamsE,"",@"SHT_CUDA_INFO"
	.sectionflags	@""
	.align	4


	//----- nvinfo : EIATTR_CUDA_API_VERSION
	.align		4
        /*0000*/ 	.byte	0x04, 0x37
        /*0002*/ 	.short	(.L_312 - .L_311)
.L_311:
        /*0004*/ 	.word	0x00000082


	//----- nvinfo : EIATTR_KPARAM_INFO
	.align		4
.L_312:
        /*0008*/ 	.byte	0x04, 0x17
        /*000a*/ 	.short	(.L_314 - .L_313)
.L_313:
        /*000c*/ 	.word	0x00000000
        /*0010*/ 	.short	0x0000
        /*0012*/ 	.short	0x0000
        /*0014*/ 	.byte	0x00, 0xf0, 0x01, 0x2c


	//----- nvinfo : EIATTR_SPARSE_MMA_MASK
	.align		4
.L_314:
        /*0018*/ 	.byte	0x03, 0x50
        /*001a*/ 	.short	0x0000


	//----- nvinfo : EIATTR_MAXREG_COUNT
	.align		4
        /*001c*/ 	.byte	0x03, 0x1b
        /*001e*/ 	.short	0x00a8


	//----- nvinfo : EIATTR_MERCURY_ISA_VERSION
	.align		4
        /*0020*/ 	.byte	0x03, 0x5f
        /*0022*/ 	.short	0x0101


	//----- nvinfo : EIATTR_VRC_CTA_INIT_COUNT
	.align		4
        /*0024*/ 	.byte	0x02, 0x4a
	.zero		1
	.zero		1


	//----- nvinfo : EIATTR_EXIT_INSTR_OFFSETS
	.align		4
        /*0028*/ 	.byte	0x04, 0x1c
        /*002a*/ 	.short	(.L_316 - .L_315)


	//   ....[0]....
.L_315:
        /*002c*/ 	.word	0x00000010


	//----- nvinfo : EIATTR_MAX_THREADS
	.align		4
.L_316:
        /*0030*/ 	.byte	0x04, 0x05
        /*0032*/ 	.short	(.L_318 - .L_317)
.L_317:
        /*0034*/ 	.word	0x00000180
        /*0038*/ 	.word	0x00000001
        /*003c*/ 	.word	0x00000001


	//----- nvinfo : EIATTR_CBANK_PARAM_SIZE
	.align		4
.L_318:
        /*0040*/ 	.byte	0x03, 0x19
        /*0042*/ 	.short	0x0b00


	//----- nvinfo : EIATTR_PARAM_CBANK
	.align		4
        /*0044*/ 	.byte	0x04, 0x0a
        /*0046*/ 	.short	(.L_320 - .L_319)
	.align		4
.L_319:
        /*0048*/ 	.word	index@(.nv.constant0._ZN7cutlass13device_kernelIN5flash11enable_sm90INS1_16FlashAttnFwdSm90INS1_25CollectiveMainloopFwdSm90ILi2EN4cute5tupleIJNS5_1CILi1EEES8_S8_EEENS6_IJNS7_ILi128EEENS7_ILi96EEENS7_ILi64EEEEEELi256ENS_6half_tEfNS_4arch4Sm90ELb1ELb0ELb0ELb1ELb0ELb0ELb1ELb1ELb0ELb0ELb0ELb0EEENS1_21CollectiveEpilogueFwdINS6_IJSA_NS7_ILi256EEESB_EEES9_SE_SG_Li256ELb1ELb0ELb0ELb0EEENS1_36VarlenDynamicPersistentTileSchedulerILi128ELi96ELi256ELi32ELb0ELb0ELb1ELb1ELb1ELb1EEEEEEEEEvNT_6ParamsE)
        /*004c*/ 	.short	0x0380
        /*004e*/ 	.short	0x0b00


	//----- nvinfo : EIATTR_SW_WAR
	.align		4
.L_320:
        /*0050*/ 	.byte	0x04, 0x36
        /*0052*/ 	.short	(.L_322 - .L_321)
.L_321:
        /*0054*/ 	.word	0x00000008
.L_322:


//--------------------- .nv.info._ZN7cutlass13device_kernelIN5flash11enable_sm90INS1_16FlashAttnFwdSm90INS1_25CollectiveMainloopFwdSm90ILi2EN4cute5tupleIJNS5_1CILi1EEES8_S8_EEENS6_IJNS7_ILi128EEENS7_ILi96EEENS7_ILi64EEEEEELi256ENS_6half_tEfNS_4arch4Sm90ELb1ELb0ELb0ELb1ELb0ELb1ELb1ELb1ELb0ELb0ELb0ELb0EEENS1_21CollectiveEpilogueFwdINS6_IJSA_NS7_ILi256EEESB_EEES9_SE_SG_Li256ELb1ELb0ELb0ELb0EEENS1_36VarlenDynamicPersistentTileSchedulerILi128ELi96ELi256ELi32ELb0ELb0ELb1ELb1ELb1ELb1EEEEEEEEEvNT_6ParamsE --------------------------
	.section	.nv.info._ZN7cutlass13device_kernelIN5flash11enable_sm90INS1_16FlashAttnFwdSm90INS1_25CollectiveMainloopFwdSm90ILi2EN4cute5tupleIJNS5_1CILi1EEES8_S8_EEENS6_IJNS7_ILi128EEENS7_ILi96EEENS7_ILi64EEEEEELi256ENS_6half_tEfNS_4arch4Sm90ELb1ELb0ELb0ELb1ELb0ELb1ELb1ELb1ELb0ELb0ELb0ELb0EEENS1_21CollectiveEpilogueFwdINS6_IJSA_NS7_ILi256EEESB_EEES9_SE_SG_Li256ELb1ELb0ELb0ELb0EEENS1_36VarlenDynamicPersistentTileSchedulerILi128ELi96ELi256ELi32ELb0ELb0ELb1ELb1ELb1ELb1EEEEEEEEEvNT_6ParamsE,"",@"SHT_CUDA_INFO"
	.sectionflags	@""
	.align	4


	//----- nvinfo : EIATTR_CUDA_API_VERSION
	.align		4
        /*0000*/ 	.byte	0x04, 0x37
        /*0002*/ 	.short	(.L_324 - .L_323)
.L_323:
        /*0004*/ 	.word	0x00000082


	//----- nvinfo : EIATTR_KPARAM_INFO
	.align		4
.L_324:
        /*0008*/ 	.byte	0x04, 0x17
        /*000a*/ 	.short	(.L_326 - .L_325)
.L_325:
        /*000c*/ 	.word	0x00000000
        /*0010*/ 	.short	0x0000
        /*0012*/ 	.short	0x0000
        /*0014*/ 	.byte	0x00, 0xf0, 0x01, 0x2c


	//----- nvinfo : EIATTR_SPARSE_MMA_MASK
	.align		4
.L_326:
        /*0018*/ 	.byte	0x03, 0x50
        /*001a*/ 	.short	0x0000


	//----- nvinfo : EIATTR_MAXREG_COUNT
	.align		4
        /*001c*/ 	.byte	0x03, 0x1b
        /*001e*/ 	.short	0x00a8


	//----- nvinfo : EIATTR_MERCURY_ISA_VERSION
	.align		4
        /*0020*/ 	.byte	0x03, 0x5f
        /*0022*/ 	.short	0x0101


	//----- nvinfo : EIATTR_VRC_CTA_INIT_COUNT
	.align		4
        /*0024*/ 	.byte	0x02, 0x4a
	.zero		1
	.zero		1


	//----- nvinfo : EIATTR_EXIT_INSTR_OFFSETS
	.align		4
        /*0028*/ 	.byte	0x04, 0x1c
        /*002a*/ 	.short	(.L_328 - .L_327)


	//   ....[0]....
.L_327:
        /*002c*/ 	.word	0x00000010


	//----- nvinfo : EIATTR_MAX_THREADS
	.align		4
.L_328:
        /*0030*/ 	.byte	0x04, 0x05
        /*0032*/ 	.short	(.L_330 - .L_329)
.L_329:
        /*0034*/ 	.word	0x00000180
        /*0038*/ 	.word	0x00000001
        /*003c*/ 	.word	0x00000001


	//----- nvinfo : EIATTR_CBANK_PARAM_SIZE
	.align		4
.L_330:
        /*0040*/ 	.byte	0x03, 0x19
        /*0042*/ 	.short	0x0b00


	//----- nvinfo : EIATTR_PARAM_CBANK
	.align		4
        /*0044*/ 	.byte	0x04, 0x0a
        /*0046*/ 	.short	(.L_332 - .L_331)
	.align		4
.L_331:
        /*0048*/ 	.word	index@(.nv.constant0._ZN7cutlass13device_kernelIN5flash11enable_sm90INS1_16FlashAttnFwdSm90INS1_25CollectiveMainloopFwdSm90ILi2EN4cute5tupleIJNS5_1CILi1EEES8_S8_EEENS6_IJNS7_ILi128EEENS7_ILi96EEENS7_ILi64EEEEEELi256ENS_6half_tEfNS_4arch4Sm90ELb1ELb0ELb0ELb1ELb0ELb1ELb1ELb1ELb0ELb0ELb0ELb0EEENS1_21CollectiveEpilogueFwdINS6_IJSA_NS7_ILi256EEESB_EEES9_SE_SG_Li256ELb1ELb0ELb0ELb0EEENS1_36VarlenDynamicPersistentTileSchedulerILi128ELi96ELi256ELi32ELb0ELb0ELb1ELb1ELb1ELb1EEEEEEEEEvNT_6ParamsE)
        /*004c*/ 	.short	0x0380
        /*004e*/ 	.short	0x0b00


	//----- nvinfo : EIATTR_SW_WAR
	.align		4
.L_332:
        /*0050*/ 	.byte	0x04, 0x36
        /*0052*/ 	.short	(.L_334 - .L_333)
.L_333:
        /*0054*/ 	.word	0x00000008
.L_334:


//--------------------- .nv.callgraph             --------------------------
	.section	.nv.callgraph,"",@"SHT_CUDA_CALLGRAPH"
	.align	4
	.sectionentsize	8
	.align		4
        /*0000*/ 	.word	0x00000000
	.align		4
        /*0004*/ 	.word	0xffffffff
	.align		4
        /*0008*/ 	.word	0x00000000
	.align		4
        /*000c*/ 	.word	0xfffffffe
	.align		4
        /*0010*/ 	.word	0x00000000
	.align		4
        /*0014*/ 	.word	0xfffffffd
	.align		4
        /*0018*/ 	.word	0x00000000
	.align		4
        /*001c*/ 	.word	0xfffffffc


//--------------------- .nv.constant4             --------------------------
	.section	.nv.constant4,"a",@progbits
	.align	8
	.align		8
.nv.constant4:
        /*0000*/ 	.dword	_ZN69_INTERNAL_337706d3_33_flash_fwd_hdim64_256_fp16_sm90_cu_9d2915ae_33694cuda3std3__45__cpo5beginE
	.align		8
        /*0008*/ 	.dword	_ZN69_INTERNAL_337706d3_33_flash_fwd_hdim64_256_fp16_sm90_cu_9d2915ae_33694cuda3std3__45__cpo3endE
	.align		8
        /*0010*/ 	.dword	_ZN69_INTERNAL_337706d3_33_flash_fwd_hdim64_256_fp16_sm90_cu_9d2915ae_33694cuda3std3__45__cpo6cbeginE
	.align		8
        /*0018*/ 	.dword	_ZN69_INTERNAL_337706d3_33_flash_fwd_hdim64_256_fp16_sm90_cu_9d2915ae_33694cuda3std3__45__cpo4cendE
	.align		8
        /*0020*/ 	.dword	_ZN69_INTERNAL_337706d3_33_flash_fwd_hdim64_256_fp16_sm90_cu_9d2915ae_33694cuda3std3__471_GLOBAL__N__337706d3_33_flash_fwd_hdim64_256_fp16_sm90_cu_9d2915ae_33696ignoreE
	.align		8
        /*0028*/ 	.dword	_ZN69_INTERNAL_337706d3_33_flash_fwd_hdim64_256_fp16_sm90_cu_9d2915ae_33694cuda3std3__419piecewise_constructE
	.align		8
        /*0030*/ 	.dword	_ZN69_INTERNAL_337706d3_33_flash_fwd_hdim64_256_fp16_sm90_cu_9d2915ae_33694cuda3std3__48in_placeE
	.align		8
        /*0038*/ 	.dword	_ZN69_INTERNAL_337706d3_33_flash_fwd_hdim64_256_fp16_sm90_cu_9d2915ae_33694cuda3std6ranges3__45__cpo4swapE
	.align		8
        /*0040*/ 	.dword	_ZN69_INTERNAL_337706d3_33_flash_fwd_hdim64_256_fp16_sm90_cu_9d2915ae_33694cuda3std6ranges3__45__cpo9iter_moveE
	.align		8
        /*0048*/ 	.dword	_ZN69_INTERNAL_337706d3_33_flash_fwd_hdim64_256_fp16_sm90_cu_9d2915ae_33694cute7productE
	.align		8
        /*0050*/ 	.dword	_ZN69_INTERNAL_337706d3_33_flash_fwd_hdim64_256_fp16_sm90_cu_9d2915ae_33694cute1_E


//--------------------- .text._ZN7cutlass13device_kernelIN5flash11enable_sm90INS1_16FlashAttnFwdSm90INS1_25CollectiveMainloopFwdSm90ILi2EN4cute5tupleIJNS5_1CILi1EEES8_S8_EEENS6_IJNS7_ILi128EEENS7_ILi96EEENS7_ILi64EEEEEELi256ENS_6half_tEfNS_4arch4Sm90ELb0ELb0ELb0ELb0ELb0ELb0ELb0ELb1ELb0ELb0ELb0ELb0EEENS1_21CollectiveEpilogueFwdINS6_IJSA_NS7_ILi256EEESB_EEES9_SE_SG_Li256ELb0ELb0ELb0ELb0EEENS1_29StaticPersistentTileSchedulerILb0EEEEEEEEEvNT_6ParamsE --------------------------
	.section	.text._ZN7cutlass13device_kernelIN5flash11enable_sm90INS1_16FlashAttnFwdSm90INS1_25CollectiveMainloopFwdSm90ILi2EN4cute5tupleIJNS5_1CILi1EEES8_S8_EEENS6_IJNS7_ILi128EEENS7_ILi96EEENS7_ILi64EEEEEELi256ENS_6half_tEfNS_4arch4Sm90ELb0ELb0ELb0ELb0ELb0ELb0ELb0ELb1ELb0ELb0ELb0ELb0EEENS1_21CollectiveEpilogueFwdINS6_IJSA_NS7_ILi256EEESB_EEES9_SE_SG_Li256ELb0ELb0ELb0ELb0EEENS1_29StaticPersistentTileSchedulerILb0EEEEEEEEEvNT_6ParamsE,"ax",@progbits
	.align	128
.text._ZN7cutlass13device_kernelIN5flash11enable_sm90INS1_16FlashAttnFwdSm90INS1_25CollectiveMainloopFwdSm90ILi2EN4cute5tupleIJNS5_1CILi1EEES8_S8_EEENS6_IJNS7_ILi128EEENS7_ILi96EEENS7_ILi64EEEEEELi256ENS_6half_tEfNS_4arch4Sm90ELb0ELb0ELb0ELb0ELb0ELb0ELb0ELb1ELb0ELb0ELb0ELb0EEENS1_21CollectiveEpilogueFwdINS6_IJSA_NS7_ILi256EEESB_EEES9_SE_SG_Li256ELb0ELb0ELb0ELb0EEENS1_29StaticPersistentTileSchedulerILb0EEEEEEEEEvNT_6ParamsE:
        .type           _ZN7cutlass13device_kernelIN5flash11enable_sm90INS1_16FlashAttnFwdSm90INS1_25CollectiveMainloopFwdSm90ILi2EN4cute5tupleIJNS5_1CILi1EEES8_S8_EEENS6_IJNS7_ILi128EEENS7_ILi96EEENS7_ILi64EEEEEELi256ENS_6half_tEfNS_4arch4Sm90ELb0ELb0ELb0ELb0ELb0ELb0ELb0ELb1ELb0ELb0ELb0ELb0EEENS1_21CollectiveEpilogueFwdINS6_IJSA_NS7_ILi256EEESB_EEES9_SE_SG_Li256ELb0ELb0ELb0ELb0EEENS1_29StaticPersistentTileSchedulerILb0EEEEEEEEEvNT_6ParamsE,@function
        .size           _ZN7cutlass13device_kernelIN5flash11enable_sm90INS1_16FlashAttnFwdSm90INS1_25CollectiveMainloopFwdSm90ILi2EN4cute5tupleIJNS5_1CILi1EEES8_S8_EEENS6_IJNS7_ILi128EEENS7_ILi96EEENS7_ILi64EEEEEELi256ENS_6half_tEfNS_4arch4Sm90ELb0ELb0ELb0ELb0ELb0ELb0ELb0ELb1ELb0ELb0ELb0ELb0EEENS1_21CollectiveEpilogueFwdINS6_IJSA_NS7_ILi256EEESB_EEES9_SE_SG_Li256ELb0ELb0ELb0ELb0EEENS1_29StaticPersistentTileSchedulerILb0EEEEEEEEEvNT_6ParamsE,(.L_x_18 - _ZN7cutlass13device_kernelIN5flash11enable_sm90INS1_16FlashAttnFwdSm90INS1_25CollectiveMainloopFwdSm90ILi2EN4cute5tupleIJNS5_1CILi1EEES8_S8_EEENS6_IJNS7_ILi128EEENS7_ILi96EEENS7_ILi64EEEEEELi256ENS_6half_tEfNS_4arch4Sm90ELb0ELb0ELb0ELb0ELb0ELb0ELb0ELb1ELb0ELb0ELb0ELb0EEENS1_21CollectiveEpilogueFwdINS6_IJSA_NS7_ILi256EEESB_EEES9_SE_SG_Li256ELb0ELb0ELb0ELb0EEENS1_29StaticPersistentTileSchedulerILb0EEEEEEEEEvNT_6ParamsE)
        .other          _ZN7cutlass13device_kernelIN5flash11enable_sm90INS1_16FlashAttnFwdSm90INS1_25CollectiveMainloopFwdSm90ILi2EN4cute5tupleIJNS5_1CILi1EEES8_S8_EEENS6_IJNS7_ILi128EEENS7_ILi96EEENS7_ILi64EEEEEELi256ENS_6half_tEfNS_4arch4Sm90ELb0ELb0ELb0ELb0ELb0ELb0ELb0ELb1ELb0ELb0ELb0ELb0EEENS1_21CollectiveEpilogueFwdINS6_IJSA_NS7_ILi256EEESB_EEES9_SE_SG_Li256ELb0ELb0ELb0ELb0EEENS1_29StaticPersistentTileSchedulerILb0EEEEEEEEEvNT_6ParamsE,@"STO_CUDA_ENTRY STV_DEFAULT"
_ZN7cutlass13device_kernelIN5flash11enable_sm90INS1_16FlashAttnFwdSm90INS1_25CollectiveMainloopFwdSm90ILi2EN4cute5tupleIJNS5_1CILi1EEES8_S8_EEENS6_IJNS7_ILi128EEENS7_ILi96EEENS7_ILi64EEEEEELi256ENS_6half_tEfNS_4arch4Sm90ELb0ELb0ELb0ELb0ELb0ELb0ELb0ELb1ELb0ELb0ELb0ELb0EEENS1_21CollectiveEpilogueFwdINS6_IJSA_NS7_ILi256EEESB_EEES9_SE_SG_Li256ELb0ELb0ELb0ELb0EEENS1_29StaticPersistentTileSchedulerILb0EEEEEEEEEvNT_6ParamsE:
[----:B------:R-:W-:Y:S01]  /*0000*/  LDC R1, c[0x0][0x37c] ;  /* 0x0000df00ff017b82 */ /* 0x000fe20000000800 */
[----:B------:R-:W-:Y:S05]  /*0010*/  EXIT ;  /* 0x000000000000794d */ /* 0x000fea0003800000 */
.L_x_0:
[----:B------:R-:W-:-:S00]  /*0020*/  BRA `(.L_x_0) ;  /* 0xfffffffc00fc7947 */ /* 0x000fc0000383ffff */
[----:B------:R-:W-:-:S00]  /*0030*/  NOP ;  /* 0x0000000000007918 */ /* 0x000fc00000000000 */
        /* <DEDUP_REMOVED lines=12> */
.L_x_18:


//--------------------- .text._ZN7cutlass13device_kernelIN5flash11enable_sm90INS1_16FlashAttnFwdSm90INS1_25CollectiveMainloopFwdSm90ILi2EN4cute5tupleIJNS5_1CILi1EEES8_S8_EEENS6_IJNS7_ILi128EEENS7_ILi96EEENS7_ILi64EEEEEELi256ENS_6half_tEfNS_4arch4Sm90ELb0ELb0ELb0ELb0ELb0ELb0ELb1ELb1ELb0ELb0ELb0ELb0EEENS1_21CollectiveEpilogueFwdINS6_IJSA_NS7_ILi256EEESB_EEES9_SE_SG_Li256ELb0ELb0ELb0ELb0EEENS1_29StaticPersistentTileSchedulerILb0EEEEEEEEEvNT_6ParamsE --------------------------
	.section	.text._ZN7cutlass13device_kernelIN5flash11enable_sm90INS1_16FlashAttnFwdSm90INS1_25CollectiveMainloopFwdSm90ILi2EN4cute5tupleIJNS5_1CILi1EEES8_S8_EEENS6_IJNS7_ILi128EEENS7_ILi96EEENS7_ILi64EEEEEELi256ENS_6half_tEfNS_4arch4Sm90ELb0ELb0ELb0ELb0ELb0ELb0ELb1ELb1ELb0ELb0ELb0ELb0EEENS1_21CollectiveEpilogueFwdINS6_IJSA_NS7_ILi256EEESB_EEES9_SE_SG_Li256ELb0ELb0ELb0ELb0EEENS1_29StaticPersistentTileSchedulerILb0EEEEEEEEEvNT_6ParamsE,"ax",@progbits
	.align	128
.text._ZN7cutlass13device_kernelIN5flash11enable_sm90INS1_16FlashAttnFwdSm90INS1_25CollectiveMainloopFwdSm90ILi2EN4cute5tupleIJNS5_1CILi1EEES8_S8_EEENS6_IJNS7_ILi128EEENS7_ILi96EEENS7_ILi64EEEEEELi256ENS_6half_tEfNS_4arch4Sm90ELb0ELb0ELb0ELb0ELb0ELb0ELb1ELb1ELb0ELb0ELb0ELb0EEENS1_21CollectiveEpilogueFwdINS6_IJSA_NS7_ILi256EEESB_EEES9_SE_SG_Li256ELb0ELb0ELb0ELb0EEENS1_29StaticPersistentTileSchedulerILb0EEEEEEEEEvNT_6ParamsE:
        .type           _ZN7cutlass13device_kernelIN5flash11enable_sm90INS1_16FlashAttnFwdSm90INS1_25CollectiveMainloopFwdSm90ILi2EN4cute5tupleIJNS5_1CILi1EEES8_S8_EEENS6_IJNS7_ILi128EEENS7_ILi96EEENS7_ILi64EEEEEELi256ENS_6half_tEfNS_4arch4Sm90ELb0ELb0ELb0ELb0ELb0ELb0ELb1ELb1ELb0ELb0ELb0ELb0EEENS1_21CollectiveEpilogueFwdINS6_IJSA_NS7_ILi256EEESB_EEES9_SE_SG_Li256ELb0ELb0ELb0ELb0EEENS1_29StaticPersistentTileSchedulerILb0EEEEEEEEEvNT_6ParamsE,@function
        .size           _ZN7cutlass13device_kernelIN5flash11enable_sm90INS1_16FlashAttnFwdSm90INS1_25CollectiveMainloopFwdSm90ILi2EN4cute5tupleIJNS5_1CILi1EEES8_S8_EEENS6_IJNS7_ILi128EEENS7_ILi96EEENS7_ILi64EEEEEELi256ENS_6half_tEfNS_4arch4Sm90ELb0ELb0ELb0ELb0ELb0ELb0ELb1ELb1ELb0ELb0ELb0ELb0EEENS1_21CollectiveEpilogueFwdINS6_IJSA_NS7_ILi256EEESB_EEES9_SE_SG_Li256ELb0ELb0ELb0ELb0EEENS1_29StaticPersistentTileSchedulerILb0EEEEEEEEEvNT_6ParamsE,(.L_x_19 - _ZN7cutlass13device_kernelIN5flash11enable_sm90INS1_16FlashAttnFwdSm90INS1_25CollectiveMainloopFwdSm90ILi2EN4cute5tupleIJNS5_1CILi1EEES8_S8_EEENS6_IJNS7_ILi128EEENS7_ILi96EEENS7_ILi64EEEEEELi256ENS_6half_tEfNS_4arch4Sm90ELb0ELb0ELb0ELb0ELb0ELb0ELb1ELb1ELb0ELb0ELb0ELb0EEENS1_21CollectiveEpilogueFwdINS6_IJSA_NS7_ILi256EEESB_EEES9_SE_SG_Li256ELb0ELb0ELb0ELb0EEENS1_29StaticPersistentTileSchedulerILb0EEEEEEEEEvNT_6ParamsE)
        .other          _ZN7cutlass13device_kernelIN5flash11enable_sm90INS1_16FlashAttnFwdSm90INS1_25CollectiveMainloopFwdSm90ILi2EN4cute5tupleIJNS5_1CILi1EEES8_S8_EEENS6_IJNS7_ILi128EEENS7_ILi96EEENS7_ILi64EEEEEELi256ENS_6half_tEfNS_4arch4Sm90ELb0ELb0ELb0ELb0ELb0ELb0ELb1ELb1ELb0ELb0ELb0ELb0EEENS1_21CollectiveEpilogueFwdINS6_IJSA_NS7_ILi256EEESB_EEES9_SE_SG_Li256ELb0ELb0ELb0ELb0EEENS1_29StaticPersistentTileSchedulerILb0EEEEEEEEEvNT_6ParamsE,@"STO_CUDA_ENTRY STV_DEFAULT"
_ZN7cutlass13device_kernelIN5flash11enable_sm90INS1_16FlashAttnFwdSm90INS1_25CollectiveMainloopFwdSm90ILi2EN4cute5tupleIJNS5_1CILi1EEES8_S8_EEENS6_IJNS7_ILi128EEENS7_ILi96EEENS7_ILi64EEEEEELi256ENS_6half_tEfNS_4arch4Sm90ELb0ELb0ELb0ELb0ELb0ELb0ELb1ELb1ELb0ELb0ELb0ELb0EEENS1_21CollectiveEpilogueFwdINS6_IJSA_NS7_ILi256EEESB_EEES9_SE_SG_Li256ELb0ELb0ELb0ELb0EEENS1_29StaticPersistentTileSchedulerILb0EEEEEEEEEvNT_6ParamsE:
[----:B------:R-:W-:Y:S01]  /*0000*/  LDC R1, c[0x0][0x37c] ;  /* 0x0000df00ff017b82 */ /* 0x000fe20000000800 */
[----:B------:R-:W-:Y:S05]  /*0010*/  EXIT ;  /* 0x000000000000794d */ /* 0x000fea0003800000 */
.L_x_1:
        /* <DEDUP_REMOVED lines=14> */
.L_x_19:


//--------------------- .text._ZN7cutlass13device_kernelIN5flash11enable_sm90INS1_16FlashAttnFwdSm90INS1_25CollectiveMainloopFwdSm90ILi2EN4cute5tupleIJNS5_1CILi1EEES8_S8_EEENS6_IJNS7_ILi128EEENS7_ILi96EEENS7_ILi64EEEEEELi256ENS_6half_tEfNS_4arch4Sm90ELb0ELb0ELb0ELb1ELb0ELb0ELb0ELb1ELb0ELb0ELb0ELb0EEENS1_21CollectiveEpilogueFwdINS6_IJSA_NS7_ILi256EEESB_EEES9_SE_SG_Li256ELb1ELb0ELb0ELb0EEENS1_36VarlenDynamicPersistentTileSchedulerILi128ELi96ELi256ELi32ELb0ELb0ELb1ELb0ELb1ELb1EEEEEEEEEvNT_6ParamsE --------------------------
	.section	.text._ZN7cutlass13device_kernelIN5flash11enable_sm90INS1_16FlashAttnFwdSm90INS1_25CollectiveMainloopFwdSm90ILi2EN4cute5tupleIJNS5_1CILi1EEES8_S8_EEENS6_IJNS7_ILi128EEENS7_ILi96EEENS7_ILi64EEEEEELi256ENS_6half_tEfNS_4arch4Sm90ELb0ELb0ELb0ELb1ELb0ELb0ELb0ELb1ELb0ELb0ELb0ELb0EEENS1_21CollectiveEpilogueFwdINS6_IJSA_NS7_ILi256EEESB_EEES9_SE_SG_Li256ELb1ELb0ELb0ELb0EEENS1_36VarlenDynamicPersistentTileSchedulerILi128ELi96ELi256ELi32ELb0ELb0ELb1ELb0ELb1ELb1EEEEEEEEEvNT_6ParamsE,"ax",@progbits
	.align	128
.text._ZN7cutlass13device_kernelIN5flash11enable_sm90INS1_16FlashAttnFwdSm90INS1_25CollectiveMainloopFwdSm90ILi2EN4cute5tupleIJNS5_1CILi1EEES8_S8_EEENS6_IJNS7_ILi128EEENS7_ILi96EEENS7_ILi64EEEEEELi256ENS_6half_tEfNS_4arch4Sm90ELb0ELb0ELb0ELb1ELb0ELb0ELb0ELb1ELb0ELb0ELb0ELb0EEENS1_21CollectiveEpilogueFwdINS6_IJSA_NS7_ILi256EEESB_EEES9_SE_SG_Li256ELb1ELb0ELb0ELb0EEENS1_36VarlenDynamicPersistentTileSchedulerILi128ELi96ELi256ELi32ELb0ELb0ELb1ELb0ELb1ELb1EEEEEEEEEvNT_6ParamsE:
        .type           _ZN7cutlass13device_kernelIN5flash11enable_sm90INS1_16FlashAttnFwdSm90INS1_25CollectiveMainloopFwdSm90ILi2EN4cute5tupleIJNS5_1CILi1EEES8_S8_EEENS6_IJNS7_ILi128EEENS7_ILi96EEENS7_ILi64EEEEEELi256ENS_6half_tEfNS_4arch4Sm90ELb0ELb0ELb0ELb1ELb0ELb0ELb0ELb1ELb0ELb0ELb0ELb0EEENS1_21CollectiveEpilogueFwdINS6_IJSA_NS7_ILi256EEESB_EEES9_SE_SG_Li256ELb1ELb0ELb0ELb0EEENS1_36VarlenDynamicPersistentTileSchedulerILi128ELi96ELi256ELi32ELb0ELb0ELb1ELb0ELb1ELb1EEEEEEEEEvNT_6ParamsE,@function
        .size           _ZN7cutlass13device_kernelIN5flash11enable_sm90INS1_16FlashAttnFwdSm90INS1_25CollectiveMainloopFwdSm90ILi2EN4cute5tupleIJNS5_1CILi1EEES8_S8_EEENS6_IJNS7_ILi128EEENS7_ILi96EEENS7_ILi64EEEEEELi256ENS_6half_tEfNS_4arch4Sm90ELb0ELb0ELb0ELb1ELb0ELb0ELb0ELb1ELb0ELb0ELb0ELb0EEENS1_21CollectiveEpilogueFwdINS6_IJSA_NS7_ILi256EEESB_EEES9_SE_SG_Li256ELb1ELb0ELb0ELb0EEENS1_36VarlenDynamicPersistentTileSchedulerILi128ELi96ELi256ELi32ELb0ELb0ELb1ELb0ELb1ELb1EEEEEEEEEvNT_6ParamsE,(.L_x_20 - _ZN7cutlass13device_kernelIN5flash11enable_sm90INS1_16FlashAttnFwdSm90INS1_25CollectiveMainloopFwdSm90ILi2EN4cute5tupleIJNS5_1CILi1EEES8_S8_EEENS6_IJNS7_ILi128EEENS7_ILi96EEENS7_ILi64EEEEEELi256ENS_6half_tEfNS_4arch4Sm90ELb0ELb0ELb0ELb1ELb0ELb0ELb0ELb1ELb0ELb0ELb0ELb0EEENS1_21CollectiveEpilogueFwdINS6_IJSA_NS7_ILi256EEESB_EEES9_SE_SG_Li256ELb1ELb0ELb0ELb0EEENS1_36VarlenDynamicPersistentTileSchedulerILi128ELi96ELi256ELi32ELb0ELb0ELb1ELb0ELb1ELb1EEEEEEEEEvNT_6ParamsE)
        .other          _ZN7cutlass13device_kernelIN5flash11enable_sm90INS1_16FlashAttnFwdSm90INS1_25CollectiveMainloopFwdSm90ILi2EN4cute5tupleIJNS5_1CILi1EEES8_S8_EEENS6_IJNS7_ILi128EEENS7_ILi96EEENS7_ILi64EEEEEELi256ENS_6half_tEfNS_4arch4Sm90ELb0ELb0ELb0ELb1ELb0ELb0ELb0ELb1ELb0ELb0ELb0ELb0EEENS1_21CollectiveEpilogueFwdINS6_IJSA_NS7_ILi256EEESB_EEES9_SE_SG_Li256ELb1ELb0ELb0ELb0EEENS1_36VarlenDynamicPersistentTileSchedulerILi128ELi96ELi256ELi32ELb0ELb0ELb1ELb0ELb1ELb1EEEEEEEEEvNT_6ParamsE,@"STO_CUDA_ENTRY STV_DEFAULT"
_ZN7cutlass13device_kernelIN5flash11enable_sm90INS1_16FlashAttnFwdSm90INS1_25CollectiveMainloopFwdSm90ILi2EN4cute5tupleIJNS5_1CILi1EEES8_S8_EEENS6_IJNS7_ILi128EEENS7_ILi96EEENS7_ILi64EEEEEELi256ENS_6half_tEfNS_4arch4Sm90ELb0ELb0ELb0ELb1ELb0ELb0ELb0ELb1ELb0ELb0ELb0ELb0EEENS1_21CollectiveEpilogueFwdINS6_IJSA_NS7_ILi256EEESB_EEES9_SE_SG_Li256ELb1ELb0ELb0ELb0EEENS1_36VarlenDynamicPersistentTileSchedulerILi128ELi96ELi256ELi32ELb0ELb0ELb1ELb0ELb1ELb1EEEEEEEEEvNT_6ParamsE:
[----:B------:R-:W-:Y:S01]  /*0000*/  LDC R1, c[0x0][0x37c] ;  /* 0x0000df00ff017b82 */ /* 0x000fe20000000800 */
[----:B------:R-:W-:Y:S05]  /*0010*/  EXIT ;  /* 0x000000000000794d */ /* 0x000fea0003800000 */
.L_x_2:
        /* <DEDUP_REMOVED lines=14> */
.L_x_20:


//--------------------- .text._ZN7cutlass13device_kernelIN5flash11enable_sm90INS1_16FlashAttnFwdSm90INS1_25CollectiveMainloopFwdSm90ILi2EN4cute5tupleIJNS5_1CILi1EEES8_S8_EEENS6_IJNS7_ILi128EEENS7_ILi96EEENS7_ILi64EEEEEELi256ENS_6half_tEfNS_4arch4Sm90ELb0ELb0ELb0ELb1ELb0ELb1ELb0ELb1ELb0ELb0ELb0ELb0EEENS1_21CollectiveEpilogueFwdINS6_IJSA_NS7_ILi256EEESB_EEES9_SE_SG_Li256ELb1ELb0ELb0ELb0EEENS1_36VarlenDynamicPersistentTileSchedulerILi128ELi96ELi256ELi32ELb0ELb0ELb1ELb0ELb1ELb1EEEEEEEEEvNT_6ParamsE --------------------------
	.section	.text._ZN7cutlass13device_kernelIN5flash11enable_sm90INS1_16FlashAttnFwdSm90INS1_25CollectiveMainloopFwdSm90ILi2EN4cute5tupleIJNS5_1CILi1EEES8_S8_EEENS6_IJNS7_ILi128EEENS7_ILi96EEENS7_ILi64EEEEEELi256ENS_6half_tEfNS_4arch4Sm90ELb0ELb0ELb0ELb1ELb0ELb1ELb0ELb1ELb0ELb0ELb0ELb0EEENS1_21CollectiveEpilogueFwdINS6_IJSA_NS7_ILi256EEESB_EEES9_SE_SG_Li256ELb1ELb0ELb0ELb0EEENS1_36VarlenDynamicPersistentTileSchedulerILi128ELi96ELi256ELi32ELb0ELb0ELb1ELb0ELb1ELb1EEEEEEEEEvNT_6ParamsE,"ax",@progbits
	.align	128
.text._ZN7cutlass13device_kernelIN5flash11enable_sm90INS1_16FlashAttnFwdSm90INS1_25CollectiveMainloopFwdSm90ILi2EN4cute5tupleIJNS5_1CILi1EEES8_S8_EEENS6_IJNS7_ILi128EEENS7_ILi96EEENS7_ILi64EEEEEELi256ENS_6half_tEfNS_4arch4Sm90ELb0ELb0ELb0ELb1ELb0ELb1ELb0ELb1ELb0ELb0ELb0ELb0EEENS1_21CollectiveEpilogueFwdINS6_IJSA_NS7_ILi256EEESB_EEES9_SE_SG_Li256ELb1ELb0ELb0ELb0EEENS1_36VarlenDynamicPersistentTileSchedulerILi128ELi96ELi256ELi32ELb0ELb0ELb1ELb0ELb1ELb1EEEEEEEEEvNT_6ParamsE:
        .type           _ZN7cutlass13device_kernelIN5flash11enable_sm90INS1_16FlashAttnFwdSm90INS1_25CollectiveMainloopFwdSm90ILi2EN4cute5tupleIJNS5_1CILi1EEES8_S8_EEENS6_IJNS7_ILi128EEENS7_ILi96EEENS7_ILi64EEEEEELi256ENS_6half_tEfNS_4arch4Sm90ELb0ELb0ELb0ELb1ELb0ELb1ELb0ELb1ELb0ELb0ELb0ELb0EEENS1_21CollectiveEpilogueFwdINS6_IJSA_NS7_ILi256EEESB_EEES9_SE_SG_Li256ELb1ELb0ELb0ELb0EEENS1_36VarlenDynamicPersistentTileSchedulerILi128ELi96ELi256ELi32ELb0ELb0ELb1ELb0ELb1ELb1EEEEEEEEEvNT_6ParamsE,@function
        .size           _ZN7cutlass13device_kernelIN5flash11enable_sm90INS1_16FlashAttnFwdSm90INS1_25CollectiveMainloopFwdSm90ILi2EN4cute5tupleIJNS5_1CILi1EEES8_S8_EEENS6_IJNS7_ILi128EEENS7_ILi96EEENS7_ILi64EEEEEELi256ENS_6half_tEfNS_4arch4Sm90ELb0ELb0ELb0ELb1ELb0ELb1ELb0ELb1ELb0ELb0ELb0ELb0EEENS1_21CollectiveEpilogueFwdINS6_IJSA_NS7_ILi256EEESB_EEES9_SE_SG_Li256ELb1ELb0ELb0ELb0EEENS1_36VarlenDynamicPersistentTileSchedulerILi128ELi96ELi256ELi32ELb0ELb0ELb1ELb0ELb1ELb1EEEEEEEEEvNT_6ParamsE,(.L_x_21 - _ZN7cutlass13device_kernelIN5flash11enable_sm90INS1_16FlashAttnFwdSm90INS1_25CollectiveMainloopFwdSm90ILi2EN4cute5tupleIJNS5_1CILi1EEES8_S8_EEENS6_IJNS7_ILi128EEENS7_ILi96EEENS7_ILi64EEEEEELi256ENS_6half_tEfNS_4arch4Sm90ELb0ELb0ELb0ELb1ELb0ELb1ELb0ELb1ELb0ELb0ELb0ELb0EEENS1_21CollectiveEpilogueFwdINS6_IJSA_NS7_ILi256EEESB_EEES9_SE_SG_Li256ELb1ELb0ELb0ELb0EEENS1_36VarlenDynamicPersistentTileSchedulerILi128ELi96ELi256ELi32ELb0ELb0ELb1ELb0ELb1ELb1EEEEEEEEEvNT_6ParamsE)
        .other          _ZN7cutlass13device_kernelIN5flash11enable_sm90INS1_16FlashAttnFwdSm90INS1_25CollectiveMainloopFwdSm90ILi2EN4cute5tupleIJNS5_1CILi1EEES8_S8_EEENS6_IJNS7_ILi128EEENS7_ILi96EEENS7_ILi64EEEEEELi256ENS_6half_tEfNS_4arch4Sm90ELb0ELb0ELb0ELb1ELb0ELb1ELb0ELb1ELb0ELb0ELb0ELb0EEENS1_21CollectiveEpilogueFwdINS6_IJSA_NS7_ILi256EEESB_EEES9_SE_SG_Li256ELb1ELb0ELb0ELb0EEENS1_36VarlenDynamicPersistentTileSchedulerILi128ELi96ELi256ELi32ELb0ELb0ELb1ELb0ELb1ELb1EEEEEEEEEvNT_6ParamsE,@"STO_CUDA_ENTRY STV_DEFAULT"
_ZN7cutlass13device_kernelIN5flash11enable_sm90INS1_16FlashAttnFwdSm90INS1_25CollectiveMainloopFwdSm90ILi2EN4cute5tupleIJNS5_1CILi1EEES8_S8_EEENS6_IJNS7_ILi128EEENS7_ILi96EEENS7_ILi64EEEEEELi256ENS_6half_tEfNS_4arch4Sm90ELb0ELb0ELb0ELb1ELb0ELb1ELb0ELb1ELb0ELb0ELb0ELb0EEENS1_21CollectiveEpilogueFwdINS6_IJSA_NS7_ILi256EEESB_EEES9_SE_SG_Li256ELb1ELb0ELb0ELb0EEENS1_36VarlenDynamicPersistentTileSchedulerILi128ELi96ELi256ELi32ELb0ELb0ELb1ELb0ELb1ELb1EEEEEEEEEvNT_6ParamsE:
[----:B------:R-:W-:Y:S01]  /*0000*/  LDC R1, c[0x0][0x37c] ;  /* 0x0000df00ff017b82 */ /* 0x000fe20000000800 */
[----:B------:R-:W-:Y:S05]  /*0010*/  EXIT ;  /* 0x000000000000794d */ /* 0x000fea0003800000 */
.L_x_3:
        /* <DEDUP_REMOVED lines=14> */
.L_x_21:


//--------------------- .text._ZN7cutlass13device_kernelIN5flash11enable_sm90INS1_16FlashAttnFwdSm90INS1_25CollectiveMainloopFwdSm90ILi2EN4cute5tupleIJNS5_1CILi1EEES8_S8_EEENS6_IJNS7_ILi128EEENS7_ILi96EEENS7_ILi64EEEEEELi256ENS_6half_tEfNS_4arch4Sm90ELb0ELb0ELb0ELb1ELb0ELb0ELb1ELb1ELb0ELb0ELb0ELb0EEENS1_21CollectiveEpilogueFwdINS6_IJSA_NS7_ILi256EEESB_EEES9_SE_SG_Li256ELb1ELb0ELb0ELb0EEENS1_36VarlenDynamicPersistentTileSchedulerILi128ELi96ELi256ELi32ELb0ELb0ELb1ELb0ELb1ELb1EEEEEEEEEvNT_6ParamsE --------------------------
	.section	.text._ZN7cutlass13device_kernelIN5flash11enable_sm90INS1_16FlashAttnFwdSm90INS1_25CollectiveMainloopFwdSm90ILi2EN4cute5tupleIJNS5_1CILi1EEES8_S8_EEENS6_IJNS7_ILi128EEENS7_ILi96EEENS7_ILi64EEEEEELi256ENS_6half_tEfNS_4arch4Sm90ELb0ELb0ELb0ELb1ELb0ELb0ELb1ELb1ELb0ELb0ELb0ELb0EEENS1_21CollectiveEpilogueFwdINS6_IJSA_NS7_ILi256EEESB_EEES9_SE_SG_Li256ELb1ELb0ELb0ELb0EEENS1_36VarlenDynamicPersistentTileSchedulerILi128ELi96ELi256ELi32ELb0ELb0ELb1ELb0ELb1ELb1EEEEEEEEEvNT_6ParamsE,"ax",@progbits
	.align	128
.text._ZN7cutlass13device_kernelIN5flash11enable_sm90INS1_16FlashAttnFwdSm90INS1_25CollectiveMainloopFwdSm90ILi2EN4cute5tupleIJNS5_1CILi1EEES8_S8_EEENS6_IJNS7_ILi128EEENS7_ILi96EEENS7_ILi64EEEEEELi256ENS_6half_tEfNS_4arch4Sm90ELb0ELb0ELb0ELb1ELb0ELb0ELb1ELb1ELb0ELb0ELb0ELb0EEENS1_21CollectiveEpilogueFwdINS6_IJSA_NS7_ILi256EEESB_EEES9_SE_SG_Li256ELb1ELb0ELb0ELb0EEENS1_36VarlenDynamicPersistentTileSchedulerILi128ELi96ELi256ELi32ELb0ELb0ELb1ELb0ELb1ELb1EEEEEEEEEvNT_6ParamsE:
        .type           _ZN7cutlass13device_kernelIN5flash11enable_sm90INS1_16FlashAttnFwdSm90INS1_25CollectiveMainloopFwdSm90ILi2EN4cute5tupleIJNS5_1CILi1EEES8_S8_EEENS6_IJNS7_ILi128EEENS7_ILi96EEENS7_ILi64EEEEEELi256ENS_6half_tEfNS_4arch4Sm90ELb0ELb0ELb0ELb1ELb0ELb0ELb1ELb1ELb0ELb0ELb0ELb0EEENS1_21CollectiveEpilogueFwdINS6_IJSA_NS7_ILi256EEESB_EEES9_SE_SG_Li256ELb1ELb0ELb0ELb0EEENS1_36VarlenDynamicPersistentTileSchedulerILi128ELi96ELi256ELi32ELb0ELb0ELb1ELb0ELb1ELb1EEEEEEEEEvNT_6ParamsE,@function
        .size           _ZN7cutlass13device_kernelIN5flash11enable_sm90INS1_16FlashAttnFwdSm90INS1_25CollectiveMainloopFwdSm90ILi2EN4cute5tupleIJNS5_1CILi1EEES8_S8_EEENS6_IJNS7_ILi128EEENS7_ILi96EEENS7_ILi64EEEEEELi256ENS_6half_tEfNS_4arch4Sm90ELb0ELb0ELb0ELb1ELb0ELb0ELb1ELb1ELb0ELb0ELb0ELb0EEENS1_21CollectiveEpilogueFwdINS6_IJSA_NS7_ILi256EEESB_EEES9_SE_SG_Li256ELb1ELb0ELb0ELb0EEENS1_36VarlenDynamicPersistentTileSchedulerILi128ELi96ELi256ELi32ELb0ELb0ELb1ELb0ELb1ELb1EEEEEEEEEvNT_6ParamsE,(.L_x_22 - _ZN7cutlass13device_kernelIN5flash11enable_sm90INS1_16FlashAttnFwdSm90INS1_25CollectiveMainloopFwdSm90ILi2EN4cute5tupleIJNS5_1CILi1EEES8_S8_EEENS6_IJNS7_ILi128EEENS7_ILi96EEENS7_ILi64EEEEEELi256ENS_6half_tEfNS_4arch4Sm90ELb0ELb0ELb0ELb1ELb0ELb0ELb1ELb1ELb0ELb0ELb0ELb0EEENS1_21CollectiveEpilogueFwdINS6_IJSA_NS7_ILi256EEESB_EEES9_SE_SG_Li256ELb1ELb0ELb0ELb0EEENS1_36VarlenDynamicPersistentTileSchedulerILi128ELi96ELi256ELi32ELb0ELb0ELb1ELb0ELb1ELb1EEEEEEEEEvNT_6ParamsE)
        .other          _ZN7cutlass13device_kernelIN5flash11enable_sm90INS1_16FlashAttnFwdSm90INS1_25CollectiveMainloopFwdSm90ILi2EN4cute5tupleIJNS5_1CILi1EEES8_S8_EEENS6_IJNS7_ILi128EEENS7_ILi96EEENS7_ILi64EEEEEELi256ENS_6half_tEfNS_4arch4Sm90ELb0ELb0ELb0ELb1ELb0ELb0ELb1ELb1ELb0ELb0ELb0ELb0EEENS1_21CollectiveEpilogueFwdINS6_IJSA_NS7_ILi256EEESB_EEES9_SE_SG_Li256ELb1ELb0ELb0ELb0EEENS1_36VarlenDynamicPersistentTileSchedulerILi128ELi96ELi256ELi32ELb0ELb0ELb1ELb0ELb1ELb1EEEEEEEEEvNT_6ParamsE,@"STO_CUDA_ENTRY STV_DEFAULT"
_ZN7cutlass13device_kernelIN5flash11enable_sm90INS1_16FlashAttnFwdSm90INS1_25CollectiveMainloopFwdSm90ILi2EN4cute5tupleIJNS5_1CILi1EEES8_S8_EEENS6_IJNS7_ILi128EEENS7_ILi96EEENS7_ILi64EEEEEELi256ENS_6half_tEfNS_4arch4Sm90ELb0ELb0ELb0ELb1ELb0ELb0ELb1ELb1ELb0ELb0ELb0ELb0EEENS1_21CollectiveEpilogueFwdINS6_IJSA_NS7_ILi256EEESB_EEES9_SE_SG_Li256ELb1ELb0ELb0ELb0EEENS1_36VarlenDynamicPersistentTileSchedulerILi128ELi96ELi256ELi32ELb0ELb0ELb1ELb0ELb1ELb1EEEEEEEEEvNT_6ParamsE:
[----:B------:R-:W-:Y:S01]  /*0000*/  LDC R1, c[0x0][0x37c] ;  /* 0x0000df00ff017b82 */ /* 0x000fe20000000800 */
[----:B------:R-:W-:Y:S05]  /*0010*/  EXIT ;  /* 0x000000000000794d */ /* 0x000fea0003800000 */
.L_x_4:
        /* <DEDUP_REMOVED lines=14> */
.L_x_22:


//--------------------- .text._ZN7cutlass13device_kernelIN5flash11enable_sm90INS1_16FlashAttnFwdSm90INS1_25CollectiveMainloopFwdSm90ILi2EN4cute5tupleIJNS5_1CILi1EEES8_S8_EEENS6_IJNS7_ILi128EEENS7_ILi96EEENS7_ILi64EEEEEELi256ENS_6half_tEfNS_4arch4Sm90ELb0ELb0ELb0ELb1ELb0ELb1ELb1ELb1ELb0ELb0ELb0ELb0EEENS1_21CollectiveEpilogueFwdINS6_IJSA_NS7_ILi256EEESB_EEES9_SE_SG_Li256ELb1ELb0ELb0ELb0EEENS1_36VarlenDynamicPersistentTileSchedulerILi128ELi96ELi256ELi32ELb0ELb0ELb1ELb0ELb1ELb1EEEEEEEEEvNT_6ParamsE --------------------------
	.section	.text._ZN7cutlass13device_kernelIN5flash11enable_sm90INS1_16FlashAttnFwdSm90INS1_25CollectiveMainloopFwdSm90ILi2EN4cute5tupleIJNS5_1CILi1EEES8_S8_EEENS6_IJNS7_ILi128EEENS7_ILi96EEENS7_ILi64EEEEEELi256ENS_6half_tEfNS_4arch4Sm90ELb0ELb0ELb0ELb1ELb0ELb1ELb1ELb1ELb0ELb0ELb0ELb0EEENS1_21CollectiveEpilogueFwdINS6_IJSA_NS7_ILi256EEESB_EEES9_SE_SG_Li256ELb1ELb0ELb0ELb0EEENS1_36VarlenDynamicPersistentTileSchedulerILi128ELi96ELi256ELi32ELb0ELb0ELb1ELb0ELb1ELb1EEEEEEEEEvNT_6ParamsE,"ax",@progbits
	.align	128
.text._ZN7cutlass13device_kernelIN5flash11enable_sm90INS1_16FlashAttnFwdSm90INS1_25CollectiveMainloopFwdSm90ILi2EN4cute5tupleIJNS5_1CILi1EEES8_S8_EEENS6_IJNS7_ILi128EEENS7_ILi96EEENS7_ILi64EEEEEELi256ENS_6half_tEfNS_4arch4Sm90ELb0ELb0ELb0ELb1ELb0ELb1ELb1ELb1ELb0ELb0ELb0ELb0EEENS1_21CollectiveEpilogueFwdINS6_IJSA_NS7_ILi256EEESB_EEES9_SE_SG_Li256ELb1ELb0ELb0ELb0EEENS1_36VarlenDynamicPersistentTileSchedulerILi128ELi96ELi256ELi32ELb0ELb0ELb1ELb0ELb1ELb1EEEEEEEEEvNT_6ParamsE:
        .type           _ZN7cutlass13device_kernelIN5flash11enable_sm90INS1_16FlashAttnFwdSm90INS1_25CollectiveMainloopFwdSm90ILi2EN4cute5tupleIJNS5_1CILi1EEES8_S8_EEENS6_IJNS7_ILi128EEENS7_ILi96EEENS7_ILi64EEEEEELi256ENS_6half_tEfNS_4arch4Sm90ELb0ELb0ELb0ELb1ELb0ELb1ELb1ELb1ELb0ELb0ELb0ELb0EEENS1_21CollectiveEpilogueFwdINS6_IJSA_NS7_ILi256EEESB_EEES9_SE_SG_Li256ELb1ELb0ELb0ELb0EEENS1_36VarlenDynamicPersistentTileSchedulerILi128ELi96ELi256ELi32ELb0ELb0ELb1ELb0ELb1ELb1EEEEEEEEEvNT_6ParamsE,@function
        .size           _ZN7cutlass13device_kernelIN5flash11enable_sm90INS1_16FlashAttnFwdSm90INS1_25CollectiveMainloopFwdSm90ILi2EN4cute5tupleIJNS5_1CILi1EEES8_S8_EEENS6_IJNS7_ILi128EEENS7_ILi96EEENS7_ILi64EEEEEELi256ENS_6half_tEfNS_4arch4Sm90ELb0ELb0ELb0ELb1ELb0ELb1ELb1ELb1ELb0ELb0ELb0ELb0EEENS1_21CollectiveEpilogueFwdINS6_IJSA_NS7_ILi256EEESB_EEES9_SE_SG_Li256ELb1ELb0ELb0ELb0EEENS1_36VarlenDynamicPersistentTileSchedulerILi128ELi96ELi256ELi32ELb0ELb0ELb1ELb0ELb1ELb1EEEEEEEEEvNT_6ParamsE,(.L_x_23 - _ZN7cutlass13device_kernelIN5flash11enable_sm90INS1_16FlashAttnFwdSm90INS1_25CollectiveMainloopFwdSm90ILi2EN4cute5tupleIJNS5_1CILi1EEES8_S8_EEENS6_IJNS7_ILi128EEENS7_ILi96EEENS7_ILi64EEEEEELi256ENS_6half_tEfNS_4arch4Sm90ELb0ELb0ELb0ELb1ELb0ELb1ELb1ELb1ELb0ELb0ELb0ELb0EEENS1_21CollectiveEpilogueFwdINS6_IJSA_NS7_ILi256EEESB_EEES9_SE_SG_Li256ELb1ELb0ELb0ELb0EEENS1_36VarlenDynamicPersistentTileSchedulerILi128ELi96ELi256ELi32ELb0ELb0ELb1ELb0ELb1ELb1EEEEEEEEEvNT_6ParamsE)
        .other          _ZN7cutlass13device_kernelIN5flash11enable_sm90INS1_16FlashAttnFwdSm90INS1_25CollectiveMainloopFwdSm90ILi2EN4cute5tupleIJNS5_1CILi1EEES8_S8_EEENS6_IJNS7_ILi128EEENS7_ILi96EEENS7_ILi64EEEEEELi256ENS_6half_tEfNS_4arch4Sm90ELb0ELb0ELb0ELb1ELb0ELb1ELb1ELb1ELb0ELb0ELb0ELb0EEENS1_21CollectiveEpilogueFwdINS6_IJSA_NS7_ILi256EEESB_EEES9_SE_SG_Li256ELb1ELb0ELb0ELb0EEENS1_36VarlenDynamicPersistentTileSchedulerILi128ELi96ELi256ELi32ELb0ELb0ELb1ELb0ELb1ELb1EEEEEEEEEvNT_6ParamsE,@"STO_CUDA_ENTRY STV_DEFAULT"
_ZN7cutlass13device_kernelIN5flash11enable_sm90INS1_16FlashAttnFwdSm90INS1_25CollectiveMainloopFwdSm90ILi2EN4cute5tupleIJNS5_1CILi1EEES8_S8_EEENS6_IJNS7_ILi128EEENS7_ILi96EEENS7_ILi64EEEEEELi256ENS_6half_tEfNS_4arch4Sm90ELb0ELb0ELb0ELb1ELb0ELb1ELb1ELb1ELb0ELb0ELb0ELb0EEENS1_21CollectiveEpilogueFwdINS6_IJSA_NS7_ILi256EEESB_EEES9_SE_SG_Li256ELb1ELb0ELb0ELb0EEENS1_36VarlenDynamicPersistentTileSchedulerILi128ELi96ELi256ELi32ELb0ELb0ELb1ELb0ELb1ELb1EEEEEEEEEvNT_6ParamsE:
[----:B------:R-:W-:Y:S01]  /*0000*/  LDC R1, c[0x0][0x37c] ;  /* 0x0000df00ff017b82 */ /* 0x000fe20000000800 */
[----:B------:R-:W-:Y:S05]  /*0010*/  EXIT ;  /* 0x000000000000794d */ /* 0x000fea0003800000 */
.L_x_5:
        /* <DEDUP_REMOVED lines=14> */
.L_x_23:


//--------------------- .text._ZN7cutlass13device_kernelIN5flash11enable_sm90INS1_16FlashAttnFwdSm90INS1_25CollectiveMainloopFwdSm90ILi2EN4cute5tupleIJNS5_1CILi1EEES8_S8_EEENS6_IJNS7_ILi128EEENS7_ILi96EEENS7_ILi64EEEEEELi256ENS_6half_tEfNS_4arch4Sm90ELb0ELb1ELb0ELb0ELb0ELb0ELb0ELb1ELb0ELb0ELb0ELb0EEENS1_21CollectiveEpilogueFwdINS6_IJSA_NS7_ILi256EEESB_EEES9_SE_SG_Li256ELb0ELb0ELb0ELb0EEENS1_30DynamicPersistentTileSchedulerILi256ELi32ELb0ELb0ELb1EEEEEEEEEvNT_6ParamsE --------------------------
	.section	.text._ZN7cutlass13device_kernelIN5flash11enable_sm90INS1_16FlashAttnFwdSm90INS1_25CollectiveMainloopFwdSm90ILi2EN4cute5tupleIJNS5_1CILi1EEES8_S8_EEENS6_IJNS7_ILi128EEENS7_ILi96EEENS7_ILi64EEEEEELi256ENS_6half_tEfNS_4arch4Sm90ELb0ELb1ELb0ELb0ELb0ELb0ELb0ELb1ELb0ELb0ELb0ELb0EEENS1_21CollectiveEpilogueFwdINS6_IJSA_NS7_ILi256EEESB_EEES9_SE_SG_Li256ELb0ELb0ELb0ELb0EEENS1_30DynamicPersistentTileSchedulerILi256ELi32ELb0ELb0ELb1EEEEEEEEEvNT_6ParamsE,"ax",@progbits
	.align	128
.text._ZN7cutlass13device_kernelIN5flash11enable_sm90INS1_16FlashAttnFwdSm90INS1_25CollectiveMainloopFwdSm90ILi2EN4cute5tupleIJNS5_1CILi1EEES8_S8_EEENS6_IJNS7_ILi128EEENS7_ILi96EEENS7_ILi64EEEEEELi256ENS_6half_tEfNS_4arch4Sm90ELb0ELb1ELb0ELb0ELb0ELb0ELb0ELb1ELb0ELb0ELb0ELb0EEENS1_21CollectiveEpilogueFwdINS6_IJSA_NS7_ILi256EEESB_EEES9_SE_SG_Li256ELb0ELb0ELb0ELb0EEENS1_30DynamicPersistentTileSchedulerILi256ELi32ELb0ELb0ELb1EEEEEEEEEvNT_6ParamsE:
        .type           _ZN7cutlass13device_kernelIN5flash11enable_sm90INS1_16FlashAttnFwdSm90INS1_25CollectiveMainloopFwdSm90ILi2EN4cute5tupleIJNS5_1CILi1EEES8_S8_EEENS6_IJNS7_ILi128EEENS7_ILi96EEENS7_ILi64EEEEEELi256ENS_6half_tEfNS_4arch4Sm90ELb0ELb1ELb0ELb0ELb0ELb0ELb0ELb1ELb0ELb0ELb0ELb0EEENS1_21CollectiveEpilogueFwdINS6_IJSA_NS7_ILi256EEESB_EEES9_SE_SG_Li256ELb0ELb0ELb0ELb0EEENS1_30DynamicPersistentTileSchedulerILi256ELi32ELb0ELb0ELb1EEEEEEEEEvNT_6ParamsE,@function
        .size           _ZN7cutlass13device_kernelIN5flash11enable_sm90INS1_16FlashAttnFwdSm90INS1_25CollectiveMainloopFwdSm90ILi2EN4cute5tupleIJNS5_1CILi1EEES8_S8_EEENS6_IJNS7_ILi128EEENS7_ILi96EEENS7_ILi64EEEEEELi256ENS_6half_tEfNS_4arch4Sm90ELb0ELb1ELb0ELb0ELb0ELb0ELb0ELb1ELb0ELb0ELb0ELb0EEENS1_21CollectiveEpilogueFwdINS6_IJSA_NS7_ILi256EEESB_EEES9_SE_SG_Li256ELb0ELb0ELb0ELb0EEENS1_30DynamicPersistentTileSchedulerILi256ELi32ELb0ELb0ELb1EEEEEEEEEvNT_6ParamsE,(.L_x_24 - _ZN7cutlass13device_kernelIN5flash11enable_sm90INS1_16FlashAttnFwdSm90INS1_25CollectiveMainloopFwdSm90ILi2EN4cute5tupleIJNS5_1CILi1EEES8_S8_EEENS6_IJNS7_ILi128EEENS7_ILi96EEENS7_ILi64EEEEEELi256ENS_6half_tEfNS_4arch4Sm90ELb0ELb1ELb0ELb0ELb0ELb0ELb0ELb1ELb0ELb0ELb0ELb0EEENS1_21CollectiveEpilogueFwdINS6_IJSA_NS7_ILi256EEESB_EEES9_SE_SG_Li256ELb0ELb0ELb0ELb0EEENS1_30DynamicPersistentTileSchedulerILi256ELi32ELb0ELb0ELb1EEEEEEEEEvNT_6ParamsE)
        .other          _ZN7cutlass13device_kernelIN5flash11enable_sm90INS1_16FlashAttnFwdSm90INS1_25CollectiveMainloopFwdSm90ILi2EN4cute5tupleIJNS5_1CILi1EEES8_S8_EEENS6_IJNS7_ILi128EEENS7_ILi96EEENS7_ILi64EEEEEELi256ENS_6half_tEfNS_4arch4Sm90ELb0ELb1ELb0ELb0ELb0ELb0ELb0ELb1ELb0ELb0ELb0ELb0EEENS1_21CollectiveEpilogueFwdINS6_IJSA_NS7_ILi256EEESB_EEES9_SE_SG_Li256ELb0ELb0ELb0ELb0EEENS1_30DynamicPersistentTileSchedulerILi256ELi32ELb0ELb0ELb1EEEEEEEEEvNT_6ParamsE,@"STO_CUDA_ENTRY STV_DEFAULT"
_ZN7cutlass13device_kernelIN5flash11enable_sm90INS1_16FlashAttnFwdSm90INS1_25CollectiveMainloopFwdSm90ILi2EN4cute5tupleIJNS5_1CILi1EEES8_S8_EEENS6_IJNS7_ILi128EEENS7_ILi96EEENS7_ILi64EEEEEELi256ENS_6half_tEfNS_4arch4Sm90ELb0ELb1ELb0ELb0ELb0ELb0ELb0ELb1ELb0ELb0ELb0ELb0EEENS1_21CollectiveEpilogueFwdINS6_IJSA_NS7_ILi256EEESB_EEES9_SE_SG_Li256ELb0ELb0ELb0ELb0EEENS1_30DynamicPersistentTileSchedulerILi256ELi32ELb0ELb0ELb1EEEEEEEEEvNT_6ParamsE:
[----:B------:R-:W-:Y:S01]  /*0000*/  LDC R1, c[0x0][0x37c] ;  /* 0x0000df00ff017b82 */ /* 0x000fe20000000800 */
[----:B------:R-:W-:Y:S05]  /*0010*/  EXIT ;  /* 0x000000000000794d */ /* 0x000fea0003800000 */
.L_x_6:
        /* <DEDUP_REMOVED lines=14> */
.L_x_24:


//--------------------- .text._ZN7cutlass13device_kernelIN5flash11enable_sm90INS1_16FlashAttnFwdSm90INS1_25CollectiveMainloopFwdSm90ILi2EN4cute5tupleIJNS5_1CILi1EEES8_S8_EEENS6_IJNS7_ILi128EEENS7_ILi96EEENS7_ILi64EEEEEELi256ENS_6half_tEfNS_4arch4Sm90ELb0ELb1ELb0ELb0ELb0ELb0ELb1ELb1ELb0ELb0ELb0ELb0EEENS1_21CollectiveEpilogueFwdINS6_IJSA_NS7_ILi256EEESB_EEES9_SE_SG_Li256ELb0ELb0ELb0ELb0EEENS1_30DynamicPersistentTileSchedulerILi256ELi32ELb0ELb0ELb1EEEEEEEEEvNT_6ParamsE --------------------------
	.section	.text._ZN7cutlass13device_kernelIN5flash11enable_sm90INS1_16FlashAttnFwdSm90INS1_25CollectiveMainloopFwdSm90ILi2EN4cute5tupleIJNS5_1CILi1EEES8_S8_EEENS6_IJNS7_ILi128EEENS7_ILi96EEENS7_ILi64EEEEEELi256ENS_6half_tEfNS_4arch4Sm90ELb0ELb1ELb0ELb0ELb0ELb0ELb1ELb1ELb0ELb0ELb0ELb0EEENS1_21CollectiveEpilogueFwdINS6_IJSA_NS7_ILi256EEESB_EEES9_SE_SG_Li256ELb0ELb0ELb0ELb0EEENS1_30DynamicPersistentTileSchedulerILi256ELi32ELb0ELb0ELb1EEEEEEEEEvNT_6ParamsE,"ax",@progbits
	.align	128
.text._ZN7cutlass13device_kernelIN5flash11enable_sm90INS1_16FlashAttnFwdSm90INS1_25CollectiveMainloopFwdSm90ILi2EN4cute5tupleIJNS5_1CILi1EEES8_S8_EEENS6_IJNS7_ILi128EEENS7_ILi96EEENS7_ILi64EEEEEELi256ENS_6half_tEfNS_4arch4Sm90ELb0ELb1ELb0ELb0ELb0ELb0ELb1ELb1ELb0ELb0ELb0ELb0EEENS1_21CollectiveEpilogueFwdINS6_IJSA_NS7_ILi256EEESB_EEES9_SE_SG_Li256ELb0ELb0ELb0ELb0EEENS1_30DynamicPersistentTileSchedulerILi256ELi32ELb0ELb0ELb1EEEEEEEEEvNT_6ParamsE:
        .type           _ZN7cutlass13device_kernelIN5flash11enable_sm90INS1_16FlashAttnFwdSm90INS1_25CollectiveMainloopFwdSm90ILi2EN4cute5tupleIJNS5_1CILi1EEES8_S8_EEENS6_IJNS7_ILi128EEENS7_ILi96EEENS7_ILi64EEEEEELi256ENS_6half_tEfNS_4arch4Sm90ELb0ELb1ELb0ELb0ELb0ELb0ELb1ELb1ELb0ELb0ELb0ELb0EEENS1_21CollectiveEpilogueFwdINS6_IJSA_NS7_ILi256EEESB_EEES9_SE_SG_Li256ELb0ELb0ELb0ELb0EEENS1_30DynamicPersistentTileSchedulerILi256ELi32ELb0ELb0ELb1EEEEEEEEEvNT_6ParamsE,@function
        .size           _ZN7cutlass13device_kernelIN5flash11enable_sm90INS1_16FlashAttnFwdSm90INS1_25CollectiveMainloopFwdSm90ILi2EN4cute5tupleIJNS5_1CILi1EEES8_S8_EEENS6_IJNS7_ILi128EEENS7_ILi96EEENS7_ILi64EEEEEELi256ENS_6half_tEfNS_4arch4Sm90ELb0ELb1ELb0ELb0ELb0ELb0ELb1ELb1ELb0ELb0ELb0ELb0EEENS1_21CollectiveEpilogueFwdINS6_IJSA_NS7_ILi256EEESB_EEES9_SE_SG_Li256ELb0ELb0ELb0ELb0EEENS1_30DynamicPersistentTileSchedulerILi256ELi32ELb0ELb0ELb1EEEEEEEEEvNT_6ParamsE,(.L_x_25 - _ZN7cutlass13device_kernelIN5flash11enable_sm90INS1_16FlashAttnFwdSm90INS1_25CollectiveMainloopFwdSm90ILi2EN4cute5tupleIJNS5_1CILi1EEES8_S8_EEENS6_IJNS7_ILi128EEENS7_ILi96EEENS7_ILi64EEEEEELi256ENS_6half_tEfNS_4arch4Sm90ELb0ELb1ELb0ELb0ELb0ELb0ELb1ELb1ELb0ELb0ELb0ELb0EEENS1_21CollectiveEpilogueFwdINS6_IJSA_NS7_ILi256EEESB_EEES9_SE_SG_Li256ELb0ELb0ELb0ELb0EEENS1_30DynamicPersistentTileSchedulerILi256ELi32ELb0ELb0ELb1EEEEEEEEEvNT_6ParamsE)
        .other          _ZN7cutlass13device_kernelIN5flash11enable_sm90INS1_16FlashAttnFwdSm90INS1_25CollectiveMainloopFwdSm90ILi2EN4cute5tupleIJNS5_1CILi1EEES8_S8_EEENS6_IJNS7_ILi128EEENS7_ILi96EEENS7_ILi64EEEEEELi256ENS_6half_tEfNS_4arch4Sm90ELb0ELb1ELb0ELb0ELb0ELb0ELb1ELb1ELb0ELb0ELb0ELb0EEENS1_21CollectiveEpilogueFwdINS6_IJSA_NS7_ILi256EEESB_EEES9_SE_SG_Li256ELb0ELb0ELb0ELb0EEENS1_30DynamicPersistentTileSchedulerILi256ELi32ELb0ELb0ELb1EEEEEEEEEvNT_6ParamsE,@"STO_CUDA_ENTRY STV_DEFAULT"
_ZN7cutlass13device_kernelIN5flash11enable_sm90INS1_16FlashAttnFwdSm90INS1_25CollectiveMainloopFwdSm90ILi2EN4cute5tupleIJNS5_1CILi1EEES8_S8_EEENS6_IJNS7_ILi128EEENS7_ILi96EEENS7_ILi64EEEEEELi256ENS_6half_tEfNS_4arch4Sm90ELb0ELb1ELb0ELb0ELb0ELb0ELb1ELb1ELb0ELb0ELb0ELb0EEENS1_21CollectiveEpilogueFwdINS6_IJSA_NS7_ILi256EEESB_EEES9_SE_SG_Li256ELb0ELb0ELb0ELb0EEENS1_30DynamicPersistentTileSchedulerILi256ELi32ELb0ELb0ELb1EEEEEEEEEvNT_6ParamsE:
[----:B------:R-:W-:Y:S01]  /*0000*/  LDC R1, c[0x0][0x37c] ;  /* 0x0000df00ff017b82 */ /* 0x000fe20000000800 */
[----:B------:R-:W-:Y:S05]  /*0010*/  EXIT ;  /* 0x000000000000794d */ /* 0x000fea0003800000 */
.L_x_7:
        /* <DEDUP_REMOVED lines=14> */
.L_x_25:


//--------------------- .text._ZN7cutlass13device_kernelIN5flash11enable_sm90INS1_16FlashAttnFwdSm90INS1_25CollectiveMainloopFwdSm90ILi2EN4cute5tupleIJNS5_1CILi1EEES8_S8_EEENS6_IJNS7_ILi128EEENS7_ILi96EEENS7_ILi64EEEEEELi256ENS_6half_tEfNS_4arch4Sm90ELb0ELb1ELb0ELb1ELb0ELb0ELb0ELb1ELb0ELb0ELb0ELb0EEENS1_21CollectiveEpilogueFwdINS6_IJSA_NS7_ILi256EEESB_EEES9_SE_SG_Li256ELb1ELb0ELb0ELb0EEENS1_36VarlenDynamicPersistentTileSchedulerILi128ELi96ELi256ELi32ELb0ELb0ELb1ELb1ELb0ELb1EEEEEEEEEvNT_6ParamsE --------------------------
	.section	.text._ZN7cutlass13device_kernelIN5flash11enable_sm90INS1_16FlashAttnFwdSm90INS1_25CollectiveMainloopFwdSm90ILi2EN4cute5tupleIJNS5_1CILi1EEES8_S8_EEENS6_IJNS7_ILi128EEENS7_ILi96EEENS7_ILi64EEEEEELi256ENS_6half_tEfNS_4arch4Sm90ELb0ELb1ELb0ELb1ELb0ELb0ELb0ELb1ELb0ELb0ELb0ELb0EEENS1_21CollectiveEpilogueFwdINS6_IJSA_NS7_ILi256EEESB_EEES9_SE_SG_Li256ELb1ELb0ELb0ELb0EEENS1_36VarlenDynamicPersistentTileSchedulerILi128ELi96ELi256ELi32ELb0ELb0ELb1ELb1ELb0ELb1EEEEEEEEEvNT_6ParamsE,"ax",@progbits
	.align	128
.text._ZN7cutlass13device_kernelIN5flash11enable_sm90INS1_16FlashAttnFwdSm90INS1_25CollectiveMainloopFwdSm90ILi2EN4cute5tupleIJNS5_1CILi1EEES8_S8_EEENS6_IJNS7_ILi128EEENS7_ILi96EEENS7_ILi64EEEEEELi256ENS_6half_tEfNS_4arch4Sm90ELb0ELb1ELb0ELb1ELb0ELb0ELb0ELb1ELb0ELb0ELb0ELb0EEENS1_21CollectiveEpilogueFwdINS6_IJSA_NS7_ILi256EEESB_EEES9_SE_SG_Li256ELb1ELb0ELb0ELb0EEENS1_36VarlenDynamicPersistentTileSchedulerILi128ELi96ELi256ELi32ELb0ELb0ELb1ELb1ELb0ELb1EEEEEEEEEvNT_6ParamsE:
        .type           _ZN7cutlass13device_kernelIN5flash11enable_sm90INS1_16FlashAttnFwdSm90INS1_25CollectiveMainloopFwdSm90ILi2EN4cute5tupleIJNS5_1CILi1EEES8_S8_EEENS6_IJNS7_ILi128EEENS7_ILi96EEENS7_ILi64EEEEEELi256ENS_6half_tEfNS_4arch4Sm90ELb0ELb1ELb0ELb1ELb0ELb0ELb0ELb1ELb0ELb0ELb0ELb0EEENS1_21CollectiveEpilogueFwdINS6_IJSA_NS7_ILi256EEESB_EEES9_SE_SG_Li256ELb1ELb0ELb0ELb0EEENS1_36VarlenDynamicPersistentTileSchedulerILi128ELi96ELi256ELi32ELb0ELb0ELb1ELb1ELb0ELb1EEEEEEEEEvNT_6ParamsE,@function
        .size           _ZN7cutlass13device_kernelIN5flash11enable_sm90INS1_16FlashAttnFwdSm90INS1_25CollectiveMainloopFwdSm90ILi2EN4cute5tupleIJNS5_1CILi1EEES8_S8_EEENS6_IJNS7_ILi128EEENS7_ILi96EEENS7_ILi64EEEEEELi256ENS_6half_tEfNS_4arch4Sm90ELb0ELb1ELb0ELb1ELb0ELb0ELb0ELb1ELb0ELb0ELb0ELb0EEENS1_21CollectiveEpilogueFwdINS6_IJSA_NS7_ILi256EEESB_EEES9_SE_SG_Li256ELb1ELb0ELb0ELb0EEENS1_36VarlenDynamicPersistentTileSchedulerILi128ELi96ELi256ELi32ELb0ELb0ELb1ELb1ELb0ELb1EEEEEEEEEvNT_6ParamsE,(.L_x_26 - _ZN7cutlass13device_kernelIN5flash11enable_sm90INS1_16FlashAttnFwdSm90INS1_25CollectiveMainloopFwdSm90ILi2EN4cute5tupleIJNS5_1CILi1EEES8_S8_EEENS6_IJNS7_ILi128EEENS7_ILi96EEENS7_ILi64EEEEEELi256ENS_6half_tEfNS_4arch4Sm90ELb0ELb1ELb0ELb1ELb0ELb0ELb0ELb1ELb0ELb0ELb0ELb0EEENS1_21CollectiveEpilogueFwdINS6_IJSA_NS7_ILi256EEESB_EEES9_SE_SG_Li256ELb1ELb0ELb0ELb0EEENS1_36VarlenDynamicPersistentTileSchedulerILi128ELi96ELi256ELi32ELb0ELb0ELb1ELb1ELb0ELb1EEEEEEEEEvNT_6ParamsE)
        .other          _ZN7cutlass13device_kernelIN5flash11enable_sm90INS1_16FlashAttnFwdSm90INS1_25CollectiveMainloopFwdSm90ILi2EN4cute5tupleIJNS5_1CILi1EEES8_S8_EEENS6_IJNS7_ILi128EEENS7_ILi96EEENS7_ILi64EEEEEELi256ENS_6half_tEfNS_4arch4Sm90ELb0ELb1ELb0ELb1ELb0ELb0ELb0ELb1ELb0ELb0ELb0ELb0EEENS1_21CollectiveEpilogueFwdINS6_IJSA_NS7_ILi256EEESB_EEES9_SE_SG_Li256ELb1ELb0ELb0ELb0EEENS1_36VarlenDynamicPersistentTileSchedulerILi128ELi96ELi256ELi32ELb0ELb0ELb1ELb1ELb0ELb1EEEEEEEEEvNT_6ParamsE,@"STO_CUDA_ENTRY STV_DEFAULT"
_ZN7cutlass13device_kernelIN5flash11enable_sm90INS1_16FlashAttnFwdSm90INS1_25CollectiveMainloopFwdSm90ILi2EN4cute5tupleIJNS5_1CILi1EEES8_S8_EEENS6_IJNS7_ILi128EEENS7_ILi96EEENS7_ILi64EEEEEELi256ENS_6half_tEfNS_4arch4Sm90ELb0ELb1ELb0ELb1ELb0ELb0ELb0ELb1ELb0ELb0ELb0ELb0EEENS1_21CollectiveEpilogueFwdINS6_IJSA_NS7_ILi256EEESB_EEES9_SE_SG_Li256ELb1ELb0ELb0ELb0EEENS1_36VarlenDynamicPersistentTileSchedulerILi128ELi96ELi256ELi32ELb0ELb0ELb1ELb1ELb0ELb1EEEEEEEEEvNT_6ParamsE:
[----:B------:R-:W-:Y:S01]  /*0000*/  LDC R1, c[0x0][0x37c] ;  /* 0x0000df00ff017b82 */ /* 0x000fe20000000800 */
[----:B------:R-:W-:Y:S05]  /*0010*/  EXIT ;  /* 0x000000000000794d */ /* 0x000fea0003800000 */
.L_x_8:
        /* <DEDUP_REMOVED lines=14> */
.L_x_26:


//--------------------- .text._ZN7cutlass13device_kernelIN5flash11enable_sm90INS1_16FlashAttnFwdSm90INS1_25CollectiveMainloopFwdSm90ILi2EN4cute5tupleIJNS5_1CILi1EEES8_S8_EEENS6_IJNS7_ILi128EEENS7_ILi96EEENS7_ILi64EEEEEELi256ENS_6half_tEfNS_4arch4Sm90ELb0ELb1ELb0ELb1ELb0ELb1ELb0ELb1ELb0ELb0ELb0ELb0EEENS1_21CollectiveEpilogueFwdINS6_IJSA_NS7_ILi256EEESB_EEES9_SE_SG_Li256ELb1ELb0ELb0ELb0EEENS1_36VarlenDynamicPersistentTileSchedulerILi128ELi96ELi256ELi32ELb0ELb0ELb1ELb1ELb0ELb1EEEEEEEEEvNT_6ParamsE --------------------------
	.section	.text._ZN7cutlass13device_kernelIN5flash11enable_sm90INS1_16FlashAttnFwdSm90INS1_25CollectiveMainloopFwdSm90ILi2EN4cute5tupleIJNS5_1CILi1EEES8_S8_EEENS6_IJNS7_ILi128EEENS7_ILi96EEENS7_ILi64EEEEEELi256ENS_6half_tEfNS_4arch4Sm90ELb0ELb1ELb0ELb1ELb0ELb1ELb0ELb1ELb0ELb0ELb0ELb0EEENS1_21CollectiveEpilogueFwdINS6_IJSA_NS7_ILi256EEESB_EEES9_SE_SG_Li256ELb1ELb0ELb0ELb0EEENS1_36VarlenDynamicPersistentTileSchedulerILi128ELi96ELi256ELi32ELb0ELb0ELb1ELb1ELb0ELb1EEEEEEEEEvNT_6ParamsE,"ax",@progbits
	.align	128
.text._ZN7cutlass13device_kernelIN5flash11enable_sm90INS1_16FlashAttnFwdSm90INS1_25CollectiveMainloopFwdSm90ILi2EN4cute5tupleIJNS5_1CILi1EEES8_S8_EEENS6_IJNS7_ILi128EEENS7_ILi96EEENS7_ILi64EEEEEELi256ENS_6half_tEfNS_4arch4Sm90ELb0ELb1ELb0ELb1ELb0ELb1ELb0ELb1ELb0ELb0ELb0ELb0EEENS1_21CollectiveEpilogueFwdINS6_IJSA_NS7_ILi256EEESB_EEES9_SE_SG_Li256ELb1ELb0ELb0ELb0EEENS1_36VarlenDynamicPersistentTileSchedulerILi128ELi96ELi256ELi32ELb0ELb0ELb1ELb1ELb0ELb1EEEEEEEEEvNT_6ParamsE:
        .type           _ZN7cutlass13device_kernelIN5flash11enable_sm90INS1_16FlashAttnFwdSm90INS1_25CollectiveMainloopFwdSm90ILi2EN4cute5tupleIJNS5_1CILi1EEES8_S8_EEENS6_IJNS7_ILi128EEENS7_ILi96EEENS7_ILi64EEEEEELi256ENS_6half_tEfNS_4arch4Sm90ELb0ELb1ELb0ELb1ELb0ELb1ELb0ELb1ELb0ELb0ELb0ELb0EEENS1_21CollectiveEpilogueFwdINS6_IJSA_NS7_ILi256EEESB_EEES9_SE_SG_Li256ELb1ELb0ELb0ELb0EEENS1_36VarlenDynamicPersistentTileSchedulerILi128ELi96ELi256ELi32ELb0ELb0ELb1ELb1ELb0ELb1EEEEEEEEEvNT_6ParamsE,@function
        .size           _ZN7cutlass13device_kernelIN5flash11enable_sm90INS1_16FlashAttnFwdSm90INS1_25CollectiveMainloopFwdSm90ILi2EN4cute5tupleIJNS5_1CILi1EEES8_S8_EEENS6_IJNS7_ILi128EEENS7_ILi96EEENS7_ILi64EEEEEELi256ENS_6half_tEfNS_4arch4Sm90ELb0ELb1ELb0ELb1ELb0ELb1ELb0ELb1ELb0ELb0ELb0ELb0EEENS1_21CollectiveEpilogueFwdINS6_IJSA_NS7_ILi256EEESB_EEES9_SE_SG_Li256ELb1ELb0ELb0ELb0EEENS1_36VarlenDynamicPersistentTileSchedulerILi128ELi96ELi256ELi32ELb0ELb0ELb1ELb1ELb0ELb1EEEEEEEEEvNT_6ParamsE,(.L_x_27 - _ZN7cutlass13device_kernelIN5flash11enable_sm90INS1_16FlashAttnFwdSm90INS1_25CollectiveMainloopFwdSm90ILi2EN4cute5tupleIJNS5_1CILi1EEES8_S8_EEENS6_IJNS7_ILi128EEENS7_ILi96EEENS7_ILi64EEEEEELi256ENS_6half_tEfNS_4arch4Sm90ELb0ELb1ELb0ELb1ELb0ELb1ELb0ELb1ELb0ELb0ELb0ELb0EEENS1_21CollectiveEpilogueFwdINS6_IJSA_NS7_ILi256EEESB_EEES9_SE_SG_Li256ELb1ELb0ELb0ELb0EEENS1_36VarlenDynamicPersistentTileSchedulerILi128ELi96ELi256ELi32ELb0ELb0ELb1ELb1ELb0ELb1EEEEEEEEEvNT_6ParamsE)
        .other          _ZN7cutlass13device_kernelIN5flash11enable_sm90INS1_16FlashAttnFwdSm90INS1_25CollectiveMainloopFwdSm90ILi2EN4cute5tupleIJNS5_1CILi1EEES8_S8_EEENS6_IJNS7_ILi128EEENS7_ILi96EEENS7_ILi64EEEEEELi256ENS_6half_tEfNS_4arch4Sm90ELb0ELb1ELb0ELb1ELb0ELb1ELb0ELb1ELb0ELb0ELb0ELb0EEENS1_21CollectiveEpilogueFwdINS6_IJSA_NS7_ILi256EEESB_EEES9_SE_SG_Li256ELb1ELb0ELb0ELb0EEENS1_36VarlenDynamicPersistentTileSchedulerILi128ELi96ELi256ELi32ELb0ELb0ELb1ELb1ELb0ELb1EEEEEEEEEvNT_6ParamsE,@"STO_CUDA_ENTRY STV_DEFAULT"
_ZN7cutlass13device_kernelIN5flash11enable_sm90INS1_16FlashAttnFwdSm90INS1_25CollectiveMainloopFwdSm90ILi2EN4cute5tupleIJNS5_1CILi1EEES8_S8_EEENS6_IJNS7_ILi128EEENS7_ILi96EEENS7_ILi64EEEEEELi256ENS_6half_tEfNS_4arch4Sm90ELb0ELb1ELb0ELb1ELb0ELb1ELb0ELb1ELb0ELb0ELb0ELb0EEENS1_21CollectiveEpilogueFwdINS6_IJSA_NS7_ILi256EEESB_EEES9_SE_SG_Li256ELb1ELb0ELb0ELb0EEENS1_36VarlenDynamicPersistentTileSchedulerILi128ELi96ELi256ELi32ELb0ELb0ELb1ELb1ELb0ELb1EEEEEEEEEvNT_6ParamsE:
[----:B------:R-:W-:Y:S01]  /*0000*/  LDC R1, c[0x0][0x37c] ;  /* 0x0000df00ff017b82 */ /* 0x000fe20000000800 */
[----:B------:R-:W-:Y:S05]  /*0010*/  EXIT ;  /* 0x000000000000794d */ /* 0x000fea0003800000 */
.L_x_9:
        /* <DEDUP_REMOVED lines=14> */
.L_x_27:


//--------------------- .text._ZN7cutlass13device_kernelIN5flash11enable_sm90INS1_16FlashAttnFwdSm90INS1_25CollectiveMainloopFwdSm90ILi2EN4cute5tupleIJNS5_1CILi1EEES8_S8_EEENS6_IJNS7_ILi128EEENS7_ILi96EEENS7_ILi64EEEEEELi256ENS_6half_tEfNS_4arch4Sm90ELb0ELb1ELb0ELb1ELb0ELb0ELb1ELb1ELb0ELb0ELb0ELb0EEENS1_21CollectiveEpilogueFwdINS6_IJSA_NS7_ILi256EEESB_EEES9_SE_SG_Li256ELb1ELb0ELb0ELb0EEENS1_36VarlenDynamicPersistentTileSchedulerILi128ELi96ELi256ELi32ELb0ELb0ELb1ELb1ELb0ELb1EEEEEEEEEvNT_6ParamsE --------------------------
	.section	.text._ZN7cutlass13device_kernelIN5flash11enable_sm90INS1_16FlashAttnFwdSm90INS1_25CollectiveMainloopFwdSm90ILi2EN4cute5tupleIJNS5_1CILi1EEES8_S8_EEENS6_IJNS7_ILi128EEENS7_ILi96EEENS7_ILi64EEEEEELi256ENS_6half_tEfNS_4arch4Sm90ELb0ELb1ELb0ELb1ELb0ELb0ELb1ELb1ELb0ELb0ELb0ELb0EEENS1_21CollectiveEpilogueFwdINS6_IJSA_NS7_ILi256EEESB_EEES9_SE_SG_Li256ELb1ELb0ELb0ELb0EEENS1_36VarlenDynamicPersistentTileSchedulerILi128ELi96ELi256ELi32ELb0ELb0ELb1ELb1ELb0ELb1EEEEEEEEEvNT_6ParamsE,"ax",@progbits
	.align	128
.text._ZN7cutlass13device_kernelIN5flash11enable_sm90INS1_16FlashAttnFwdSm90INS1_25CollectiveMainloopFwdSm90ILi2EN4cute5tupleIJNS5_1CILi1EEES8_S8_EEENS6_IJNS7_ILi128EEENS7_ILi96EEENS7_ILi64EEEEEELi256ENS_6half_tEfNS_4arch4Sm90ELb0ELb1ELb0ELb1ELb0ELb0ELb1ELb1ELb0ELb0ELb0ELb0EEENS1_21CollectiveEpilogueFwdINS6_IJSA_NS7_ILi256EEESB_EEES9_SE_SG_Li256ELb1ELb0ELb0ELb0EEENS1_36VarlenDynamicPersistentTileSchedulerILi128ELi96ELi256ELi32ELb0ELb0ELb1ELb1ELb0ELb1EEEEEEEEEvNT_6ParamsE:
        .type           _ZN7cutlass13device_kernelIN5flash11enable_sm90INS1_16FlashAttnFwdSm90INS1_25CollectiveMainloopFwdSm90ILi2EN4cute5tupleIJNS5_1CILi1EEES8_S8_EEENS6_IJNS7_ILi128EEENS7_ILi96EEENS7_ILi64EEEEEELi256ENS_6half_tEfNS_4arch4Sm90ELb0ELb1ELb0ELb1ELb0ELb0ELb1ELb1ELb0ELb0ELb0ELb0EEENS1_21CollectiveEpilogueFwdINS6_IJSA_NS7_ILi256EEESB_EEES9_SE_SG_Li256ELb1ELb0ELb0ELb0EEENS1_36VarlenDynamicPersistentTileSchedulerILi128ELi96ELi256ELi32ELb0ELb0ELb1ELb1ELb0ELb1EEEEEEEEEvNT_6ParamsE,@function
        .size           _ZN7cutlass13device_kernelIN5flash11enable_sm90INS1_16FlashAttnFwdSm90INS1_25CollectiveMainloopFwdSm90ILi2EN4cute5tupleIJNS5_1CILi1EEES8_S8_EEENS6_IJNS7_ILi128EEENS7_ILi96EEENS7_ILi64EEEEEELi256ENS_6half_tEfNS_4arch4Sm90ELb0ELb1ELb0ELb1ELb0ELb0ELb1ELb1ELb0ELb0ELb0ELb0EEENS1_21CollectiveEpilogueFwdINS6_IJSA_NS7_ILi256EEESB_EEES9_SE_SG_Li256ELb1ELb0ELb0ELb0EEENS1_36VarlenDynamicPersistentTileSchedulerILi128ELi96ELi256ELi32ELb0ELb0ELb1ELb1ELb0ELb1EEEEEEEEEvNT_6ParamsE,(.L_x_28 - _ZN7cutlass13device_kernelIN5flash11enable_sm90INS1_16FlashAttnFwdSm90INS1_25CollectiveMainloopFwdSm90ILi2EN4cute5tupleIJNS5_1CILi1EEES8_S8_EEENS6_IJNS7_ILi128EEENS7_ILi96EEENS7_ILi64EEEEEELi256ENS_6half_tEfNS_4arch4Sm90ELb0ELb1ELb0ELb1ELb0ELb0ELb1ELb1ELb0ELb0ELb0ELb0EEENS1_21CollectiveEpilogueFwdINS6_IJSA_NS7_ILi256EEESB_EEES9_SE_SG_Li256ELb1ELb0ELb0ELb0EEENS1_36VarlenDynamicPersistentTileSchedulerILi128ELi96ELi256ELi32ELb0ELb0ELb1ELb1ELb0ELb1EEEEEEEEEvNT_6ParamsE)
        .other          _ZN7cutlass13device_kernelIN5flash11enable_sm90INS1_16FlashAttnFwdSm90INS1_25CollectiveMainloopFwdSm90ILi2EN4cute5tupleIJNS5_1CILi1EEES8_S8_EEENS6_IJNS7_ILi128EEENS7_ILi96EEENS7_ILi64EEEEEELi256ENS_6half_tEfNS_4arch4Sm90ELb0ELb1ELb0ELb1ELb0ELb0ELb1ELb1ELb0ELb0ELb0ELb0EEENS1_21CollectiveEpilogueFwdINS6_IJSA_NS7_ILi256EEESB_EEES9_SE_SG_Li256ELb1ELb0ELb0ELb0EEENS1_36VarlenDynamicPersistentTileSchedulerILi128ELi96ELi256ELi32ELb0ELb0ELb1ELb1ELb0ELb1EEEEEEEEEvNT_6ParamsE,@"STO_CUDA_ENTRY STV_DEFAULT"
_ZN7cutlass13device_kernelIN5flash11enable_sm90INS1_16FlashAttnFwdSm90INS1_25CollectiveMainloopFwdSm90ILi2EN4cute5tupleIJNS5_1CILi1EEES8_S8_EEENS6_IJNS7_ILi128EEENS7_ILi96EEENS7_ILi64EEEEEELi256ENS_6half_tEfNS_4arch4Sm90ELb0ELb1ELb0ELb1ELb0ELb0ELb1ELb1ELb0ELb0ELb0ELb0EEENS1_21CollectiveEpilogueFwdINS6_IJSA_NS7_ILi256EEESB_EEES9_SE_SG_Li256ELb1ELb0ELb0ELb0EEENS1_36VarlenDynamicPersistentTileSchedulerILi128ELi96ELi256ELi32ELb0ELb0ELb1ELb1ELb0ELb1EEEEEEEEEvNT_6ParamsE:
[----:B------:R-:W-:Y:S01]  /*0000*/  LDC R1, c[0x0][0x37c] ;  /* 0x0000df00ff017b82 */ /* 0x000fe20000000800 */
[----:B------:R-:W-:Y:S05]  /*0010*/  EXIT ;  /* 0x000000000000794d */ /* 0x000fea0003800000 */
.L_x_10:
        /* <DEDUP_REMOVED lines=14> */
.L_x_28:


//--------------------- .text._ZN7cutlass13device_kernelIN5flash11enable_sm90INS1_16FlashAttnFwdSm90INS1_25CollectiveMainloopFwdSm90ILi2EN4cute5tupleIJNS5_1CILi1EEES8_S8_EEENS6_IJNS7_ILi128EEENS7_ILi96EEENS7_ILi64EEEEEELi256ENS_6half_tEfNS_4arch4Sm90ELb0ELb1ELb0ELb1ELb0ELb1ELb1ELb1ELb0ELb0ELb0ELb0EEENS1_21CollectiveEpilogueFwdINS6_IJSA_NS7_ILi256EEESB_EEES9_SE_SG_Li256ELb1ELb0ELb0ELb0EEENS1_36VarlenDynamicPersistentTileSchedulerILi128ELi96ELi256ELi32ELb0ELb0ELb1ELb1ELb0ELb1EEEEEEEEEvNT_6ParamsE --------------------------
	.section	.text._ZN7cutlass13device_kernelIN5flash11enable_sm90INS1_16FlashAttnFwdSm90INS1_25CollectiveMainloopFwdSm90ILi2EN4cute5tupleIJNS5_1CILi1EEES8_S8_EEENS6_IJNS7_ILi128EEENS7_ILi96EEENS7_ILi64EEEEEELi256ENS_6half_tEfNS_4arch4Sm90ELb0ELb1ELb0ELb1ELb0ELb1ELb1ELb1ELb0ELb0ELb0ELb0EEENS1_21CollectiveEpilogueFwdINS6_IJSA_NS7_ILi256EEESB_EEES9_SE_SG_Li256ELb1ELb0ELb0ELb0EEENS1_36VarlenDynamicPersistentTileSchedulerILi128ELi96ELi256ELi32ELb0ELb0ELb1ELb1ELb0ELb1EEEEEEEEEvNT_6ParamsE,"ax",@progbits
	.align	128
.text._ZN7cutlass13device_kernelIN5flash11enable_sm90INS1_16FlashAttnFwdSm90INS1_25CollectiveMainloopFwdSm90ILi2EN4cute5tupleIJNS5_1CILi1EEES8_S8_EEENS6_IJNS7_ILi128EEENS7_ILi96EEENS7_ILi64EEEEEELi256ENS_6half_tEfNS_4arch4Sm90ELb0ELb1ELb0ELb1ELb0ELb1ELb1ELb1ELb0ELb0ELb0ELb0EEENS1_21CollectiveEpilogueFwdINS6_IJSA_NS7_ILi256EEESB_EEES9_SE_SG_Li256ELb1ELb0ELb0ELb0EEENS1_36VarlenDynamicPersistentTileSchedulerILi128ELi96ELi256ELi32ELb0ELb0ELb1ELb1ELb0ELb1EEEEEEEEEvNT_6ParamsE:
        .type           _ZN7cutlass13device_kernelIN5flash11enable_sm90INS1_16FlashAttnFwdSm90INS1_25CollectiveMainloopFwdSm90ILi2EN4cute5tupleIJNS5_1CILi1EEES8_S8_EEENS6_IJNS7_ILi128EEENS7_ILi96EEENS7_ILi64EEEEEELi256ENS_6half_tEfNS_4arch4Sm90ELb0ELb1ELb0ELb1ELb0ELb1ELb1ELb1ELb0ELb0ELb0ELb0EEENS1_21CollectiveEpilogueFwdINS6_IJSA_NS7_ILi256EEESB_EEES9_SE_SG_Li256ELb1ELb0ELb0ELb0EEENS1_36VarlenDynamicPersistentTileSchedulerILi128ELi96ELi256ELi32ELb0ELb0ELb1ELb1ELb0ELb1EEEEEEEEEvNT_6ParamsE,@function
        .size           _ZN7cutlass13device_kernelIN5flash11enable_sm90INS1_16FlashAttnFwdSm90INS1_25CollectiveMainloopFwdSm90ILi2EN4cute5tupleIJNS5_1CILi1EEES8_S8_EEENS6_IJNS7_ILi128EEENS7_ILi96EEENS7_ILi64EEEEEELi256ENS_6half_tEfNS_4arch4Sm90ELb0ELb1ELb0ELb1ELb0ELb1ELb1ELb1ELb0ELb0ELb0ELb0EEENS1_21CollectiveEpilogueFwdINS6_IJSA_NS7_ILi256EEESB_EEES9_SE_SG_Li256ELb1ELb0ELb0ELb0EEENS1_36VarlenDynamicPersistentTileSchedulerILi128ELi96ELi256ELi32ELb0ELb0ELb1ELb1ELb0ELb1EEEEEEEEEvNT_6ParamsE,(.L_x_29 - _ZN7cutlass13device_kernelIN5flash11enable_sm90INS1_16FlashAttnFwdSm90INS1_25CollectiveMainloopFwdSm90ILi2EN4cute5tupleIJNS5_1CILi1EEES8_S8_EEENS6_IJNS7_ILi128EEENS7_ILi96EEENS7_ILi64EEEEEELi256ENS_6half_tEfNS_4arch4Sm90ELb0ELb1ELb0ELb1ELb0ELb1ELb1ELb1ELb0ELb0ELb0ELb0EEENS1_21CollectiveEpilogueFwdINS6_IJSA_NS7_ILi256EEESB_EEES9_SE_SG_Li256ELb1ELb0ELb0ELb0EEENS1_36VarlenDynamicPersistentTileSchedulerILi128ELi96ELi256ELi32ELb0ELb0ELb1ELb1ELb0ELb1EEEEEEEEEvNT_6ParamsE)
        .other          _ZN7cutlass13device_kernelIN5flash11enable_sm90INS1_16FlashAttnFwdSm90INS1_25CollectiveMainloopFwdSm90ILi2EN4cute5tupleIJNS5_1CILi1EEES8_S8_EEENS6_IJNS7_ILi128EEENS7_ILi96EEENS7_ILi64EEEEEELi256ENS_6half_tEfNS_4arch4Sm90ELb0ELb1ELb0ELb1ELb0ELb1ELb1ELb1ELb0ELb0ELb0ELb0EEENS1_21CollectiveEpilogueFwdINS6_IJSA_NS7_ILi256EEESB_EEES9_SE_SG_Li256ELb1ELb0ELb0ELb0EEENS1_36VarlenDynamicPersistentTileSchedulerILi128ELi96ELi256ELi32ELb0ELb0ELb1ELb1ELb0ELb1EEEEEEEEEvNT_6ParamsE,@"STO_CUDA_ENTRY STV_DEFAULT"
_ZN7cutlass13device_kernelIN5flash11enable_sm90INS1_16FlashAttnFwdSm90INS1_25CollectiveMainloopFwdSm90ILi2EN4cute5tupleIJNS5_1CILi1EEES8_S8_EEENS6_IJNS7_ILi128EEENS7_ILi96EEENS7_ILi64EEEEEELi256ENS_6half_tEfNS_4arch4Sm90ELb0ELb1ELb0ELb1ELb0ELb1ELb1ELb1ELb0ELb0ELb0ELb0EEENS1_21CollectiveEpilogueFwdINS6_IJSA_NS7_ILi256EEESB_EEES9_SE_SG_Li256ELb1ELb0ELb0ELb0EEENS1_36VarlenDynamicPersistentTileSchedulerILi128ELi96ELi256ELi32ELb0ELb0ELb1ELb1ELb0ELb1EEEEEEEEEvNT_6ParamsE:
[----:B------:R-:W-:Y:S01]  /*0000*/  LDC R1, c[0x0][0x37c] ;  /* 0x0000df00ff017b82 */ /* 0x000fe20000000800 */
[----:B------:R-:W-:Y:S05]  /*0010*/  EXIT ;  /* 0x000000000000794d */ /* 0x000fea0003800000 */
.L_x_11:
        /* <DEDUP_REMOVED lines=14> */
.L_x_29:


//--------------------- .text._ZN7cutlass13device_kernelIN5flash11enable_sm90INS1_16FlashAttnFwdSm90INS1_25CollectiveMainloopFwdSm90ILi2EN4cute5tupleIJNS5_1CILi1EEES8_S8_EEENS6_IJNS7_ILi128EEENS7_ILi96EEENS7_ILi64EEEEEELi256ENS_6half_tEfNS_4arch4Sm90ELb1ELb0ELb0ELb0ELb0ELb0ELb0ELb1ELb0ELb0ELb0ELb0EEENS1_21CollectiveEpilogueFwdINS6_IJSA_NS7_ILi256EEESB_EEES9_SE_SG_Li256ELb0ELb0ELb0ELb0EEENS1_30DynamicPersistentTileSchedulerILi256ELi32ELb0ELb0ELb1EEEEEEEEEvNT_6ParamsE --------------------------
	.section	.text._ZN7cutlass13device_kernelIN5flash11enable_sm90INS1_16FlashAttnFwdSm90INS1_25CollectiveMainloopFwdSm90ILi2EN4cute5tupleIJNS5_1CILi1EEES8_S8_EEENS6_IJNS7_ILi128EEENS7_ILi96EEENS7_ILi64EEEEEELi256ENS_6half_tEfNS_4arch4Sm90ELb1ELb0ELb0ELb0ELb0ELb0ELb0ELb1ELb0ELb0ELb0ELb0EEENS1_21CollectiveEpilogueFwdINS6_IJSA_NS7_ILi256EEESB_EEES9_SE_SG_Li256ELb0ELb0ELb0ELb0EEENS1_30DynamicPersistentTileSchedulerILi256ELi32ELb0ELb0ELb1EEEEEEEEEvNT_6ParamsE,"ax",@progbits
	.align	128
.text._ZN7cutlass13device_kernelIN5flash11enable_sm90INS1_16FlashAttnFwdSm90INS1_25CollectiveMainloopFwdSm90ILi2EN4cute5tupleIJNS5_1CILi1EEES8_S8_EEENS6_IJNS7_ILi128EEENS7_ILi96EEENS7_ILi64EEEEEELi256ENS_6half_tEfNS_4arch4Sm90ELb1ELb0ELb0ELb0ELb0ELb0ELb0ELb1ELb0ELb0ELb0ELb0EEENS1_21CollectiveEpilogueFwdINS6_IJSA_NS7_ILi256EEESB_EEES9_SE_SG_Li256ELb0ELb0ELb0ELb0EEENS1_30DynamicPersistentTileSchedulerILi256ELi32ELb0ELb0ELb1EEEEEEEEEvNT_6ParamsE:
        .type           _ZN7cutlass13device_kernelIN5flash11enable_sm90INS1_16FlashAttnFwdSm90INS1_25CollectiveMainloopFwdSm90ILi2EN4cute5tupleIJNS5_1CILi1EEES8_S8_EEENS6_IJNS7_ILi128EEENS7_ILi96EEENS7_ILi64EEEEEELi256ENS_6half_tEfNS_4arch4Sm90ELb1ELb0ELb0ELb0ELb0ELb0ELb0ELb1ELb0ELb0ELb0ELb0EEENS1_21CollectiveEpilogueFwdINS6_IJSA_NS7_ILi256EEESB_EEES9_SE_SG_Li256ELb0ELb0ELb0ELb0EEENS1_30DynamicPersistentTileSchedulerILi256ELi32ELb0ELb0ELb1EEEEEEEEEvNT_6ParamsE,@function
        .size           _ZN7cutlass13device_kernelIN5flash11enable_sm90INS1_16FlashAttnFwdSm90INS1_25CollectiveMainloopFwdSm90ILi2EN4cute5tupleIJNS5_1CILi1EEES8_S8_EEENS6_IJNS7_ILi128EEENS7_ILi96EEENS7_ILi64EEEEEELi256ENS_6half_tEfNS_4arch4Sm90ELb1ELb0ELb0ELb0ELb0ELb0ELb0ELb1ELb0ELb0ELb0ELb0EEENS1_21CollectiveEpilogueFwdINS6_IJSA_NS7_ILi256EEESB_EEES9_SE_SG_Li256ELb0ELb0ELb0ELb0EEENS1_30DynamicPersistentTileSchedulerILi256ELi32ELb0ELb0ELb1EEEEEEEEEvNT_6ParamsE,(.L_x_30 - _ZN7cutlass13device_kernelIN5flash11enable_sm90INS1_16FlashAttnFwdSm90INS1_25CollectiveMainloopFwdSm90ILi2EN4cute5tupleIJNS5_1CILi1EEES8_S8_EEENS6_IJNS7_ILi128EEENS7_ILi96EEENS7_ILi64EEEEEELi256ENS_6half_tEfNS_4arch4Sm90ELb1ELb0ELb0ELb0ELb0ELb0ELb0ELb1ELb0ELb0ELb0ELb0EEENS1_21CollectiveEpilogueFwdINS6_IJSA_NS7_ILi256EEESB_EEES9_SE_SG_Li256ELb0ELb0ELb0ELb0EEENS1_30DynamicPersistentTileSchedulerILi256ELi32ELb0ELb0ELb1EEEEEEEEEvNT_6ParamsE)
        .other          _ZN7cutlass13device_kernelIN5flash11enable_sm90INS1_16FlashAttnFwdSm90INS1_25CollectiveMainloopFwdSm90ILi2EN4cute5tupleIJNS5_1CILi1EEES8_S8_EEENS6_IJNS7_ILi128EEENS7_ILi96EEENS7_ILi64EEEEEELi256ENS_6half_tEfNS_4arch4Sm90ELb1ELb0ELb0ELb0ELb0ELb0ELb0ELb1ELb0ELb0ELb0ELb0EEENS1_21CollectiveEpilogueFwdINS6_IJSA_NS7_ILi256EEESB_EEES9_SE_SG_Li256ELb0ELb0ELb0ELb0EEENS1_30DynamicPersistentTileSchedulerILi256ELi32ELb0ELb0ELb1EEEEEEEEEvNT_6ParamsE,@"STO_CUDA_ENTRY STV_DEFAULT"
_ZN7cutlass13device_kernelIN5flash11enable_sm90INS1_16FlashAttnFwdSm90INS1_25CollectiveMainloopFwdSm90ILi2EN4cute5tupleIJNS5_1CILi1EEES8_S8_EEENS6_IJNS7_ILi128EEENS7_ILi96EEENS7_ILi64EEEEEELi256ENS_6half_tEfNS_4arch4Sm90ELb1ELb0ELb0ELb0ELb0ELb0ELb0ELb1ELb0ELb0ELb0ELb0EEENS1_21CollectiveEpilogueFwdINS6_IJSA_NS7_ILi256EEESB_EEES9_SE_SG_Li256ELb0ELb0ELb0ELb0EEENS1_30DynamicPersistentTileSchedulerILi256ELi32ELb0ELb0ELb1EEEEEEEEEvNT_6ParamsE:
[----:B------:R-:W-:Y:S01]  /*0000*/  LDC R1, c[0x0][0x37c] ;  /* 0x0000df00ff017b82 */ /* 0x000fe20000000800 */
[----:B------:R-:W-:Y:S05]  /*0010*/  EXIT ;  /* 0x000000000000794d */ /* 0x000fea0003800000 */
.L_x_12:
        /* <DEDUP_REMOVED lines=14> */
.L_x_30:


//--------------------- .text._ZN7cutlass13device_kernelIN5flash11enable_sm90INS1_16FlashAttnFwdSm90INS1_25CollectiveMainloopFwdSm90ILi2EN4cute5tupleIJNS5_1CILi1EEES8_S8_EEENS6_IJNS7_ILi128EEENS7_ILi96EEENS7_ILi64EEEEEELi256ENS_6half_tEfNS_4arch4Sm90ELb1ELb0ELb0ELb0ELb0ELb0ELb1ELb1ELb0ELb0ELb0ELb0EEENS1_21CollectiveEpilogueFwdINS6_IJSA_NS7_ILi256EEESB_EEES9_SE_SG_Li256ELb0ELb0ELb0ELb0EEENS1_30DynamicPersistentTileSchedulerILi256ELi32ELb0ELb0ELb1EEEEEEEEEvNT_6ParamsE --------------------------
	.section	.text._ZN7cutlass13device_kernelIN5flash11enable_sm90INS1_16FlashAttnFwdSm90INS1_25CollectiveMainloopFwdSm90ILi2EN4cute5tupleIJNS5_1CILi1EEES8_S8_EEENS6_IJNS7_ILi128EEENS7_ILi96EEENS7_ILi64EEEEEELi256ENS_6half_tEfNS_4arch4Sm90ELb1ELb0ELb0ELb0ELb0ELb0ELb1ELb1ELb0ELb0ELb0ELb0EEENS1_21CollectiveEpilogueFwdINS6_IJSA_NS7_ILi256EEESB_EEES9_SE_SG_Li256ELb0ELb0ELb0ELb0EEENS1_30DynamicPersistentTileSchedulerILi256ELi32ELb0ELb0ELb1EEEEEEEEEvNT_6ParamsE,"ax",@progbits
	.align	128
.text._ZN7cutlass13device_kernelIN5flash11enable_sm90INS1_16FlashAttnFwdSm90INS1_25CollectiveMainloopFwdSm90ILi2EN4cute5tupleIJNS5_1CILi1EEES8_S8_EEENS6_IJNS7_ILi128EEENS7_ILi96EEENS7_ILi64EEEEEELi256ENS_6half_tEfNS_4arch4Sm90ELb1ELb0ELb0ELb0ELb0ELb0ELb1ELb1ELb0ELb0ELb0ELb0EEENS1_21CollectiveEpilogueFwdINS6_IJSA_NS7_ILi256EEESB_EEES9_SE_SG_Li256ELb0ELb0ELb0ELb0EEENS1_30DynamicPersistentTileSchedulerILi256ELi32ELb0ELb0ELb1EEEEEEEEEvNT_6ParamsE:
        .type           _ZN7cutlass13device_kernelIN5flash11enable_sm90INS1_16FlashAttnFwdSm90INS1_25CollectiveMainloopFwdSm90ILi2EN4cute5tupleIJNS5_1CILi1EEES8_S8_EEENS6_IJNS7_ILi128EEENS7_ILi96EEENS7_ILi64EEEEEELi256ENS_6half_tEfNS_4arch4Sm90ELb1ELb0ELb0ELb0ELb0ELb0ELb1ELb1ELb0ELb0ELb0ELb0EEENS1_21CollectiveEpilogueFwdINS6_IJSA_NS7_ILi256EEESB_EEES9_SE_SG_Li256ELb0ELb0ELb0ELb0EEENS1_30DynamicPersistentTileSchedulerILi256ELi32ELb0ELb0ELb1EEEEEEEEEvNT_6ParamsE,@function
        .size           _ZN7cutlass13device_kernelIN5flash11enable_sm90INS1_16FlashAttnFwdSm90INS1_25CollectiveMainloopFwdSm90ILi2EN4cute5tupleIJNS5_1CILi1EEES8_S8_EEENS6_IJNS7_ILi128EEENS7_ILi96EEENS7_ILi64EEEEEELi256ENS_6half_tEfNS_4arch4Sm90ELb1ELb0ELb0ELb0ELb0ELb0ELb1ELb1ELb0ELb0ELb0ELb0EEENS1_21CollectiveEpilogueFwdINS6_IJSA_NS7_ILi256EEESB_EEES9_SE_SG_Li256ELb0ELb0ELb0ELb0EEENS1_30DynamicPersistentTileSchedulerILi256ELi32ELb0ELb0ELb1EEEEEEEEEvNT_6ParamsE,(.L_x_31 - _ZN7cutlass13device_kernelIN5flash11enable_sm90INS1_16FlashAttnFwdSm90INS1_25CollectiveMainloopFwdSm90ILi2EN4cute5tupleIJNS5_1CILi1EEES8_S8_EEENS6_IJNS7_ILi128EEENS7_ILi96EEENS7_ILi64EEEEEELi256ENS_6half_tEfNS_4arch4Sm90ELb1ELb0ELb0ELb0ELb0ELb0ELb1ELb1ELb0ELb0ELb0ELb0EEENS1_21CollectiveEpilogueFwdINS6_IJSA_NS7_ILi256EEESB_EEES9_SE_SG_Li256ELb0ELb0ELb0ELb0EEENS1_30DynamicPersistentTileSchedulerILi256ELi32ELb0ELb0ELb1EEEEEEEEEvNT_6ParamsE)
        .other          _ZN7cutlass13device_kernelIN5flash11enable_sm90INS1_16FlashAttnFwdSm90INS1_25CollectiveMainloopFwdSm90ILi2EN4cute5tupleIJNS5_1CILi1EEES8_S8_EEENS6_IJNS7_ILi128EEENS7_ILi96EEENS7_ILi64EEEEEELi256ENS_6half_tEfNS_4arch4Sm90ELb1ELb0ELb0ELb0ELb0ELb0ELb1ELb1ELb0ELb0ELb0ELb0EEENS1_21CollectiveEpilogueFwdINS6_IJSA_NS7_ILi256EEESB_EEES9_SE_SG_Li256ELb0ELb0ELb0ELb0EEENS1_30DynamicPersistentTileSchedulerILi256ELi32ELb0ELb0ELb1EEEEEEEEEvNT_6ParamsE,@"STO_CUDA_ENTRY STV_DEFAULT"
_ZN7cutlass13device_kernelIN5flash11enable_sm90INS1_16FlashAttnFwdSm90INS1_25CollectiveMainloopFwdSm90ILi2EN4cute5tupleIJNS5_1CILi1EEES8_S8_EEENS6_IJNS7_ILi128EEENS7_ILi96EEENS7_ILi64EEEEEELi256ENS_6half_tEfNS_4arch4Sm90ELb1ELb0ELb0ELb0ELb0ELb0ELb1ELb1ELb0ELb0ELb0ELb0EEENS1_21CollectiveEpilogueFwdINS6_IJSA_NS7_ILi256EEESB_EEES9_SE_SG_Li256ELb0ELb0ELb0ELb0EEENS1_30DynamicPersistentTileSchedulerILi256ELi32ELb0ELb0ELb1EEEEEEEEEvNT_6ParamsE:
[----:B------:R-:W-:Y:S01]  /*0000*/  LDC R1, c[0x0][0x37c] ;  /* 0x0000df00ff017b82 */ /* 0x000fe20000000800 */
[----:B------:R-:W-:Y:S05]  /*0010*/  EXIT ;  /* 0x000000000000794d */ /* 0x000fea0003800000 */
.L_x_13:
        /* <DEDUP_REMOVED lines=14> */
.L_x_31:


//--------------------- .text._ZN7cutlass13device_kernelIN5flash11enable_sm90INS1_16FlashAttnFwdSm90INS1_25CollectiveMainloopFwdSm90ILi2EN4cute5tupleIJNS5_1CILi1EEES8_S8_EEENS6_IJNS7_ILi128EEENS7_ILi96EEENS7_ILi64EEEEEELi256ENS_6half_tEfNS_4arch4Sm90ELb1ELb0ELb0ELb1ELb0ELb0ELb0ELb1ELb0ELb0ELb0ELb0EEENS1_21CollectiveEpilogueFwdINS6_IJSA_NS7_ILi256EEESB_EEES9_SE_SG_Li256ELb1ELb0ELb0ELb0EEENS1_36VarlenDynamicPersistentTileSchedulerILi128ELi96ELi256ELi32ELb0ELb0ELb1ELb1ELb1ELb1EEEEEEEEEvNT_6ParamsE --------------------------
	.section	.text._ZN7cutlass13device_kernelIN5flash11enable_sm90INS1_16FlashAttnFwdSm90INS1_25CollectiveMainloopFwdSm90ILi2EN4cute5tupleIJNS5_1CILi1EEES8_S8_EEENS6_IJNS7_ILi128EEENS7_ILi96EEENS7_ILi64EEEEEELi256ENS_6half_tEfNS_4arch4Sm90ELb1ELb0ELb0ELb1ELb0ELb0ELb0ELb1ELb0ELb0ELb0ELb0EEENS1_21CollectiveEpilogueFwdINS6_IJSA_NS7_ILi256EEESB_EEES9_SE_SG_Li256ELb1ELb0ELb0ELb0EEENS1_36VarlenDynamicPersistentTileSchedulerILi128ELi96ELi256ELi32ELb0ELb0ELb1ELb1ELb1ELb1EEEEEEEEEvNT_6ParamsE,"ax",@progbits
	.align	128
.text._ZN7cutlass13device_kernelIN5flash11enable_sm90INS1_16FlashAttnFwdSm90INS1_25CollectiveMainloopFwdSm90ILi2EN4cute5tupleIJNS5_1CILi1EEES8_S8_EEENS6_IJNS7_ILi128EEENS7_ILi96EEENS7_ILi64EEEEEELi256ENS_6half_tEfNS_4arch4Sm90ELb1ELb0ELb0ELb1ELb0ELb0ELb0ELb1ELb0ELb0ELb0ELb0EEENS1_21CollectiveEpilogueFwdINS6_IJSA_NS7_ILi256EEESB_EEES9_SE_SG_Li256ELb1ELb0ELb0ELb0EEENS1_36VarlenDynamicPersistentTileSchedulerILi128ELi96ELi256ELi32ELb0ELb0ELb1ELb1ELb1ELb1EEEEEEEEEvNT_6ParamsE:
        .type           _ZN7cutlass13device_kernelIN5flash11enable_sm90INS1_16FlashAttnFwdSm90INS1_25CollectiveMainloopFwdSm90ILi2EN4cute5tupleIJNS5_1CILi1EEES8_S8_EEENS6_IJNS7_ILi128EEENS7_ILi96EEENS7_ILi64EEEEEELi256ENS_6half_tEfNS_4arch4Sm90ELb1ELb0ELb0ELb1ELb0ELb0ELb0ELb1ELb0ELb0ELb0ELb0EEENS1_21CollectiveEpilogueFwdINS6_IJSA_NS7_ILi256EEESB_EEES9_SE_SG_Li256ELb1ELb0ELb0ELb0EEENS1_36VarlenDynamicPersistentTileSchedulerILi128ELi96ELi256ELi32ELb0ELb0ELb1ELb1ELb1ELb1EEEEEEEEEvNT_6ParamsE,@function
        .size           _ZN7cutlass13device_kernelIN5flash11enable_sm90INS1_16FlashAttnFwdSm90INS1_25CollectiveMainloopFwdSm90ILi2EN4cute5tupleIJNS5_1CILi1EEES8_S8_EEENS6_IJNS7_ILi128EEENS7_ILi96EEENS7_ILi64EEEEEELi256ENS_6half_tEfNS_4arch4Sm90ELb1ELb0ELb0ELb1ELb0ELb0ELb0ELb1ELb0ELb0ELb0ELb0EEENS1_21CollectiveEpilogueFwdINS6_IJSA_NS7_ILi256EEESB_EEES9_SE_SG_Li256ELb1ELb0ELb0ELb0EEENS1_36VarlenDynamicPersistentTileSchedulerILi128ELi96ELi256ELi32ELb0ELb0ELb1ELb1ELb1ELb1EEEEEEEEEvNT_6ParamsE,(.L_x_32 - _ZN7cutlass13device_kernelIN5flash11enable_sm90INS1_16FlashAttnFwdSm90INS1_25CollectiveMainloopFwdSm90ILi2EN4cute5tupleIJNS5_1CILi1EEES8_S8_EEENS6_IJNS7_ILi128EEENS7_ILi96EEENS7_ILi64EEEEEELi256ENS_6half_tEfNS_4arch4Sm90ELb1ELb0ELb0ELb1ELb0ELb0ELb0ELb1ELb0ELb0ELb0ELb0EEENS1_21CollectiveEpilogueFwdINS6_IJSA_NS7_ILi256EEESB_EEES9_SE_SG_Li256ELb1ELb0ELb0ELb0EEENS1_36VarlenDynamicPersistentTileSchedulerILi128ELi96ELi256ELi32ELb0ELb0ELb1ELb1ELb1ELb1EEEEEEEEEvNT_6ParamsE)
        .other          _ZN7cutlass13device_kernelIN5flash11enable_sm90INS1_16FlashAttnFwdSm90INS1_25CollectiveMainloopFwdSm90ILi2EN4cute5tupleIJNS5_1CILi1EEES8_S8_EEENS6_IJNS7_ILi128EEENS7_ILi96EEENS7_ILi64EEEEEELi256ENS_6half_tEfNS_4arch4Sm90ELb1ELb0ELb0ELb1ELb0ELb0ELb0ELb1ELb0ELb0ELb0ELb0EEENS1_21CollectiveEpilogueFwdINS6_IJSA_NS7_ILi256EEESB_EEES9_SE_SG_Li256ELb1ELb0ELb0ELb0EEENS1_36VarlenDynamicPersistentTileSchedulerILi128ELi96ELi256ELi32ELb0ELb0ELb1ELb1ELb1ELb1EEEEEEEEEvNT_6ParamsE,@"STO_CUDA_ENTRY STV_DEFAULT"
_ZN7cutlass13device_kernelIN5flash11enable_sm90INS1_16FlashAttnFwdSm90INS1_25CollectiveMainloopFwdSm90ILi2EN4cute5tupleIJNS5_1CILi1EEES8_S8_EEENS6_IJNS7_ILi128EEENS7_ILi96EEENS7_ILi64EEEEEELi256ENS_6half_tEfNS_4arch4Sm90ELb1ELb0ELb0ELb1ELb0ELb0ELb0ELb1ELb0ELb0ELb0ELb0EEENS1_21CollectiveEpilogueFwdINS6_IJSA_NS7_ILi256EEESB_EEES9_SE_SG_Li256ELb1ELb0ELb0ELb0EEENS1_36VarlenDynamicPersistentTileSchedulerILi128ELi96ELi256ELi32ELb0ELb0ELb1ELb1ELb1ELb1EEEEEEEEEvNT_6ParamsE:
[----:B------:R-:W-:Y:S01]  /*0000*/  LDC R1, c[0x0][0x37c] ;  /* 0x0000df00ff017b82 */ /* 0x000fe20000000800 */
[----:B------:R-:W-:Y:S05]  /*0010*/  EXIT ;  /* 0x000000000000794d */ /* 0x000fea0003800000 */
.L_x_14:
        /* <DEDUP_REMOVED lines=14> */
.L_x_32:


//--------------------- .text._ZN7cutlass13device_kernelIN5flash11enable_sm90INS1_16FlashAttnFwdSm90INS1_25CollectiveMainloopFwdSm90ILi2EN4cute5tupleIJNS5_1CILi1EEES8_S8_EEENS6_IJNS7_ILi128EEENS7_ILi96EEENS7_ILi64EEEEEELi256ENS_6half_tEfNS_4arch4Sm90ELb1ELb0ELb0ELb1ELb0ELb1ELb0ELb1ELb0ELb0ELb0ELb0EEENS1_21CollectiveEpilogueFwdINS6_IJSA_NS7_ILi256EEESB_EEES9_SE_SG_Li256ELb1ELb0ELb0ELb0EEENS1_36VarlenDynamicPersistentTileSchedulerILi128ELi96ELi256ELi32ELb0ELb0ELb1ELb1ELb1ELb1EEEEEEEEEvNT_6ParamsE --------------------------
	.section	.text._ZN7cutlass13device_kernelIN5flash11enable_sm90INS1_16FlashAttnFwdSm90INS1_25CollectiveMainloopFwdSm90ILi2EN4cute5tupleIJNS5_1CILi1EEES8_S8_EEENS6_IJNS7_ILi128EEENS7_ILi96EEENS7_ILi64EEEEEELi256ENS_6half_tEfNS_4arch4Sm90ELb1ELb0ELb0ELb1ELb0ELb1ELb0ELb1ELb0ELb0ELb0ELb0EEENS1_21CollectiveEpilogueFwdINS6_IJSA_NS7_ILi256EEESB_EEES9_SE_SG_Li256ELb1ELb0ELb0ELb0EEENS1_36VarlenDynamicPersistentTileSchedulerILi128ELi96ELi256ELi32ELb0ELb0ELb1ELb1ELb1ELb1EEEEEEEEEvNT_6ParamsE,"ax",@progbits
	.align	128
.text._ZN7cutlass13device_kernelIN5flash11enable_sm90INS1_16FlashAttnFwdSm90INS1_25CollectiveMainloopFwdSm90ILi2EN4cute5tupleIJNS5_1CILi1EEES8_S8_EEENS6_IJNS7_ILi128EEENS7_ILi96EEENS7_ILi64EEEEEELi256ENS_6half_tEfNS_4arch4Sm90ELb1ELb0ELb0ELb1ELb0ELb1ELb0ELb1ELb0ELb0ELb0ELb0EEENS1_21CollectiveEpilogueFwdINS6_IJSA_NS7_ILi256EEESB_EEES9_SE_SG_Li256ELb1ELb0ELb0ELb0EEENS1_36VarlenDynamicPersistentTileSchedulerILi128ELi96ELi256ELi32ELb0ELb0ELb1ELb1ELb1ELb1EEEEEEEEEvNT_6ParamsE:
        .type           _ZN7cutlass13device_kernelIN5flash11enable_sm90INS1_16FlashAttnFwdSm90INS1_25CollectiveMainloopFwdSm90ILi2EN4cute5tupleIJNS5_1CILi1EEES8_S8_EEENS6_IJNS7_ILi128EEENS7_ILi96EEENS7_ILi64EEEEEELi256ENS_6half_tEfNS_4arch4Sm90ELb1ELb0ELb0ELb1ELb0ELb1ELb0ELb1ELb0ELb0ELb0ELb0EEENS1_21CollectiveEpilogueFwdINS6_IJSA_NS7_ILi256EEESB_EEES9_SE_SG_Li256ELb1ELb0ELb0ELb0EEENS1_36VarlenDynamicPersistentTileSchedulerILi128ELi96ELi256ELi32ELb0ELb0ELb1ELb1ELb1ELb1EEEEEEEEEvNT_6ParamsE,@function
        .size           _ZN7cutlass13device_kernelIN5flash11enable_sm90INS1_16FlashAttnFwdSm90INS1_25CollectiveMainloopFwdSm90ILi2EN4cute5tupleIJNS5_1CILi1EEES8_S8_EEENS6_IJNS7_ILi128EEENS7_ILi96EEENS7_ILi64EEEEEELi256ENS_6half_tEfNS_4arch4Sm90ELb1ELb0ELb0ELb1ELb0ELb1ELb0ELb1ELb0ELb0ELb0ELb0EEENS1_21CollectiveEpilogueFwdINS6_IJSA_NS7_ILi256EEESB_EEES9_SE_SG_Li256ELb1ELb0ELb0ELb0EEENS1_36VarlenDynamicPersistentTileSchedulerILi128ELi96ELi256ELi32ELb0ELb0ELb1ELb1ELb1ELb1EEEEEEEEEvNT_6ParamsE,(.L_x_33 - _ZN7cutlass13device_kernelIN5flash11enable_sm90INS1_16FlashAttnFwdSm90INS1_25CollectiveMainloopFwdSm90ILi2EN4cute5tupleIJNS5_1CILi1EEES8_S8_EEENS6_IJNS7_ILi128EEENS7_ILi96EEENS7_ILi64EEEEEELi256ENS_6half_tEfNS_4arch4Sm90ELb1ELb0ELb0ELb1ELb0ELb1ELb0ELb1ELb0ELb0ELb0ELb0EEENS1_21CollectiveEpilogueFwdINS6_IJSA_NS7_ILi256EEESB_EEES9_SE_SG_Li256ELb1ELb0ELb0ELb0EEENS1_36VarlenDynamicPersistentTileSchedulerILi128ELi96ELi256ELi32ELb0ELb0ELb1ELb1ELb1ELb1EEEEEEEEEvNT_6ParamsE)
        .other          _ZN7cutlass13device_kernelIN5flash11enable_sm90INS1_16FlashAttnFwdSm90INS1_25CollectiveMainloopFwdSm90ILi2EN4cute5tupleIJNS5_1CILi1EEES8_S8_EEENS6_IJNS7_ILi128EEENS7_ILi96EEENS7_ILi64EEEEEELi256ENS_6half_tEfNS_4arch4Sm90ELb1ELb0ELb0ELb1ELb0ELb1ELb0ELb1ELb0ELb0ELb0ELb0EEENS1_21CollectiveEpilogueFwdINS6_IJSA_NS7_ILi256EEESB_EEES9_SE_SG_Li256ELb1ELb0ELb0ELb0EEENS1_36VarlenDynamicPersistentTileSchedulerILi128ELi96ELi256ELi32ELb0ELb0ELb1ELb1ELb1ELb1EEEEEEEEEvNT_6ParamsE,@"STO_CUDA_ENTRY STV_DEFAULT"
_ZN7cutlass13device_kernelIN5flash11enable_sm90INS1_16FlashAttnFwdSm90INS1_25CollectiveMainloopFwdSm90ILi2EN4cute5tupleIJNS5_1CILi1EEES8_S8_EEENS6_IJNS7_ILi128EEENS7_ILi96EEENS7_ILi64EEEEEELi256ENS_6half_tEfNS_4arch4Sm90ELb1ELb0ELb0ELb1ELb0ELb1ELb0ELb1ELb0ELb0ELb0ELb0EEENS1_21CollectiveEpilogueFwdINS6_IJSA_NS7_ILi256EEESB_EEES9_SE_SG_Li256ELb1ELb0ELb0ELb0EEENS1_36VarlenDynamicPersistentTileSchedulerILi128ELi96ELi256ELi32ELb0ELb0ELb1ELb1ELb1ELb1EEEEEEEEEvNT_6ParamsE:
[----:B------:R-:W-:Y:S01]  /*0000*/  LDC R1, c[0x0][0x37c] ;  /* 0x0000df00ff017b82 */ /* 0x000fe20000000800 */
[----:B------:R-:W-:Y:S05]  /*0010*/  EXIT ;  /* 0x000000000000794d */ /* 0x000fea0003800000 */
.L_x_15:
        /* <DEDUP_REMOVED lines=14> */
.L_x_33:


//--------------------- .text._ZN7cutlass13device_kernelIN5flash11enable_sm90INS1_16FlashAttnFwdSm90INS1_25CollectiveMainloopFwdSm90ILi2EN4cute5tupleIJNS5_1CILi1EEES8_S8_EEENS6_IJNS7_ILi128EEENS7_ILi96EEENS7_ILi64EEEEEELi256ENS_6half_tEfNS_4arch4Sm90ELb1ELb0ELb0ELb1ELb0ELb0ELb1ELb1ELb0ELb0ELb0ELb0EEENS1_21CollectiveEpilogueFwdINS6_IJSA_NS7_ILi256EEESB_EEES9_SE_SG_Li256ELb1ELb0ELb0ELb0EEENS1_36VarlenDynamicPersistentTileSchedulerILi128ELi96ELi256ELi32ELb0ELb0ELb1ELb1ELb1ELb1EEEEEEEEEvNT_6ParamsE --------------------------
	.section	.text._ZN7cutlass13device_kernelIN5flash11enable_sm90INS1_16FlashAttnFwdSm90INS1_25CollectiveMainloopFwdSm90ILi2EN4cute5tupleIJNS5_1CILi1EEES8_S8_EEENS6_IJNS7_ILi128EEENS7_ILi96EEENS7_ILi64EEEEEELi256ENS_6half_tEfNS_4arch4Sm90ELb1ELb0ELb0ELb1ELb0ELb0ELb1ELb1ELb0ELb0ELb0ELb0EEENS1_21CollectiveEpilogueFwdINS6_IJSA_NS7_ILi256EEESB_EEES9_SE_SG_Li256ELb1ELb0ELb0ELb0EEENS1_36VarlenDynamicPersistentTileSchedulerILi128ELi96ELi256ELi32ELb0ELb0ELb1ELb1ELb1ELb1EEEEEEEEEvNT_6ParamsE,"ax",@progbits
	.align	128
.text._ZN7cutlass13device_kernelIN5flash11enable_sm90INS1_16FlashAttnFwdSm90INS1_25CollectiveMainloopFwdSm90ILi2EN4cute5tupleIJNS5_1CILi1EEES8_S8_EEENS6_IJNS7_ILi128EEENS7_ILi96EEENS7_ILi64EEEEEELi256ENS_6half_tEfNS_4arch4Sm90ELb1ELb0ELb0ELb1ELb0ELb0ELb1ELb1ELb0ELb0ELb0ELb0EEENS1_21CollectiveEpilogueFwdINS6_IJSA_NS7_ILi256EEESB_EEES9_SE_SG_Li256ELb1ELb0ELb0ELb0EEENS1_36VarlenDynamicPersistentTileSchedulerILi128ELi96ELi256ELi32ELb0ELb0ELb1ELb1ELb1ELb1EEEEEEEEEvNT_6ParamsE:
        .type           _ZN7cutlass13device_kernelIN5flash11enable_sm90INS1_16FlashAttnFwdSm90INS1_25CollectiveMainloopFwdSm90ILi2EN4cute5tupleIJNS5_1CILi1EEES8_S8_EEENS6_IJNS7_ILi128EEENS7_ILi96EEENS7_ILi64EEEEEELi256ENS_6half_tEfNS_4arch4Sm90ELb1ELb0ELb0ELb1ELb0ELb0ELb1ELb1ELb0ELb0ELb0ELb0EEENS1_21CollectiveEpilogueFwdINS6_IJSA_NS7_ILi256EEESB_EEES9_SE_SG_Li256ELb1ELb0ELb0ELb0EEENS1_36VarlenDynamicPersistentTileSchedulerILi128ELi96ELi256ELi32ELb0ELb0ELb1ELb1ELb1ELb1EEEEEEEEEvNT_6ParamsE,@function
        .size           _ZN7cutlass13device_kernelIN5flash11enable_sm90INS1_16FlashAttnFwdSm90INS1_25CollectiveMainloopFwdSm90ILi2EN4cute5tupleIJNS5_1CILi1EEES8_S8_EEENS6_IJNS7_ILi128EEENS7_ILi96EEENS7_ILi64EEEEEELi256ENS_6half_tEfNS_4arch4Sm90ELb1ELb0ELb0ELb1ELb0ELb0ELb1ELb1ELb0ELb0ELb0ELb0EEENS1_21CollectiveEpilogueFwdINS6_IJSA_NS7_ILi256EEESB_EEES9_SE_SG_Li256ELb1ELb0ELb0ELb0EEENS1_36VarlenDynamicPersistentTileSchedulerILi128ELi96ELi256ELi32ELb0ELb0ELb1ELb1ELb1ELb1EEEEEEEEEvNT_6ParamsE,(.L_x_34 - _ZN7cutlass13device_kernelIN5flash11enable_sm90INS1_16FlashAttnFwdSm90INS1_25CollectiveMainloopFwdSm90ILi2EN4cute5tupleIJNS5_1CILi1EEES8_S8_EEENS6_IJNS7_ILi128EEENS7_ILi96EEENS7_ILi64EEEEEELi256ENS_6half_tEfNS_4arch4Sm90ELb1ELb0ELb0ELb1ELb0ELb0ELb1ELb1ELb0ELb0ELb0ELb0EEENS1_21CollectiveEpilogueFwdINS6_IJSA_NS7_ILi256EEESB_EEES9_SE_SG_Li256ELb1ELb0ELb0ELb0EEENS1_36VarlenDynamicPersistentTileSchedulerILi128ELi96ELi256ELi32ELb0ELb0ELb1ELb1ELb1ELb1EEEEEEEEEvNT_6ParamsE)
        .other          _ZN7cutlass13device_kernelIN5flash11enable_sm90INS1_16FlashAttnFwdSm90INS1_25CollectiveMainloopFwdSm90ILi2EN4cute5tupleIJNS5_1CILi1EEES8_S8_EEENS6_IJNS7_ILi128EEENS7_ILi96EEENS7_ILi64EEEEEELi256ENS_6half_tEfNS_4arch4Sm90ELb1ELb0ELb0ELb1ELb0ELb0ELb1ELb1ELb0ELb0ELb0ELb0EEENS1_21CollectiveEpilogueFwdINS6_IJSA_NS7_ILi256EEESB_EEES9_SE_SG_Li256ELb1ELb0ELb0ELb0EEENS1_36VarlenDynamicPersistentTileSchedulerILi128ELi96ELi256ELi32ELb0ELb0ELb1ELb1ELb1ELb1EEEEEEEEEvNT_6ParamsE,@"STO_CUDA_ENTRY STV_DEFAULT"
_ZN7cutlass13device_kernelIN5flash11enable_sm90INS1_16FlashAttnFwdSm90INS1_25CollectiveMainloopFwdSm90ILi2EN4cute5tupleIJNS5_1CILi1EEES8_S8_EEENS6_IJNS7_ILi128EEENS7_ILi96EEENS7_ILi64EEEEEELi256ENS_6half_tEfNS_4arch4Sm90ELb1ELb0ELb0ELb1ELb0ELb0ELb1ELb1ELb0ELb0ELb0ELb0EEENS1_21CollectiveEpilogueFwdINS6_IJSA_NS7_ILi256EEESB_EEES9_SE_SG_Li256ELb1ELb0ELb0ELb0EEENS1_36VarlenDynamicPersistentTileSchedulerILi128ELi96ELi256ELi32ELb0ELb0ELb1ELb1ELb1ELb1EEEEEEEEEvNT_6ParamsE:
[----:B------:R-:W-:Y:S01]  /*0000*/  LDC R1, c[0x0][0x37c] ;  /* 0x0000df00ff017b82 */ /* 0x000fe20000000800 */
[----:B------:R-:W-:Y:S05]  /*0010*/  EXIT ;  /* 0x000000000000794d */ /* 0x000fea0003800000 */
.L_x_16:
        /* <DEDUP_REMOVED lines=14> */
.L_x_34:


//--------------------- .text._ZN7cutlass13device_kernelIN5flash11enable_sm90INS1_16FlashAttnFwdSm90INS1_25CollectiveMainloopFwdSm90ILi2EN4cute5tupleIJNS5_1CILi1EEES8_S8_EEENS6_IJNS7_ILi128EEENS7_ILi96EEENS7_ILi64EEEEEELi256ENS_6half_tEfNS_4arch4Sm90ELb1ELb0ELb0ELb1ELb0ELb1ELb1ELb1ELb0ELb0ELb0ELb0EEENS1_21CollectiveEpilogueFwdINS6_IJSA_NS7_ILi256EEESB_EEES9_SE_SG_Li256ELb1ELb0ELb0ELb0EEENS1_36VarlenDynamicPersistentTileSchedulerILi128ELi96ELi256ELi32ELb0ELb0ELb1ELb1ELb1ELb1EEEEEEEEEvNT_6ParamsE --------------------------
	.section	.text._ZN7cutlass13device_kernelIN5flash11enable_sm90INS1_16FlashAttnFwdSm90INS1_25CollectiveMainloopFwdSm90ILi2EN4cute5tupleIJNS5_1CILi1EEES8_S8_EEENS6_IJNS7_ILi128EEENS7_ILi96EEENS7_ILi64EEEEEELi256ENS_6half_tEfNS_4arch4Sm90ELb1ELb0ELb0ELb1ELb0ELb1ELb1ELb1ELb0ELb0ELb0ELb0EEENS1_21CollectiveEpilogueFwdINS6_IJSA_NS7_ILi256EEESB_EEES9_SE_SG_Li256ELb1ELb0ELb0ELb0EEENS1_36VarlenDynamicPersistentTileSchedulerILi128ELi96ELi256ELi32ELb0ELb0ELb1ELb1ELb1ELb1EEEEEEEEEvNT_6ParamsE,"ax",@progbits
	.align	128
.text._ZN7cutlass13device_kernelIN5flash11enable_sm90INS1_16FlashAttnFwdSm90INS1_25CollectiveMainloopFwdSm90ILi2EN4cute5tupleIJNS5_1CILi1EEES8_S8_EEENS6_IJNS7_ILi128EEENS7_ILi96EEENS7_ILi64EEEEEELi256ENS_6half_tEfNS_4arch4Sm90ELb1ELb0ELb0ELb1ELb0ELb1ELb1ELb1ELb0ELb0ELb0ELb0EEENS1_21CollectiveEpilogueFwdINS6_IJSA_NS7_ILi256EEESB_EEES9_SE_SG_Li256ELb1ELb0ELb0ELb0EEENS1_36VarlenDynamicPersistentTileSchedulerILi128ELi96ELi256ELi32ELb0ELb0ELb1ELb1ELb1ELb1EEEEEEEEEvNT_6ParamsE:
        .type           _ZN7cutlass13device_kernelIN5flash11enable_sm90INS1_16FlashAttnFwdSm90INS1_25CollectiveMainloopFwdSm90ILi2EN4cute5tupleIJNS5_1CILi1EEES8_S8_EEENS6_IJNS7_ILi128EEENS7_ILi96EEENS7_ILi64EEEEEELi256ENS_6half_tEfNS_4arch4Sm90ELb1ELb0ELb0ELb1ELb0ELb1ELb1ELb1ELb0ELb0ELb0ELb0EEENS1_21CollectiveEpilogueFwdINS6_IJSA_NS7_ILi256EEESB_EEES9_SE_SG_Li256ELb1ELb0ELb0ELb0EEENS1_36VarlenDynamicPersistentTileSchedulerILi128ELi96ELi256ELi32ELb0ELb0ELb1ELb1ELb1ELb1EEEEEEEEEvNT_6ParamsE,@function
        .size           _ZN7cutlass13device_kernelIN5flash11enable_sm90INS1_16FlashAttnFwdSm90INS1_25CollectiveMainloopFwdSm90ILi2EN4cute5tupleIJNS5_1CILi1EEES8_S8_EEENS6_IJNS7_ILi128EEENS7_ILi96EEENS7_ILi64EEEEEELi256ENS_6half_tEfNS_4arch4Sm90ELb1ELb0ELb0ELb1ELb0ELb1ELb1ELb1ELb0ELb0ELb0ELb0EEENS1_21CollectiveEpilogueFwdINS6_IJSA_NS7_ILi256EEESB_EEES9_SE_SG_Li256ELb1ELb0ELb0ELb0EEENS1_36VarlenDynamicPersistentTileSchedulerILi128ELi96ELi256ELi32ELb0ELb0ELb1ELb1ELb1ELb1EEEEEEEEEvNT_6ParamsE,(.L_x_35 - _ZN7cutlass13device_kernelIN5flash11enable_sm90INS1_16FlashAttnFwdSm90INS1_25CollectiveMainloopFwdSm90ILi2EN4cute5tupleIJNS5_1CILi1EEES8_S8_EEENS6_IJNS7_ILi128EEENS7_ILi96EEENS7_ILi64EEEEEELi256ENS_6half_tEfNS_4arch4Sm90ELb1ELb0ELb0ELb1ELb0ELb1ELb1ELb1ELb0ELb0ELb0ELb0EEENS1_21CollectiveEpilogueFwdINS6_IJSA_NS7_ILi256EEESB_EEES9_SE_SG_Li256ELb1ELb0ELb0ELb0EEENS1_36VarlenDynamicPersistentTileSchedulerILi128ELi96ELi256ELi32ELb0ELb0ELb1ELb1ELb1ELb1EEEEEEEEEvNT_6ParamsE)
        .other          _ZN7cutlass13device_kernelIN5flash11enable_sm90INS1_16FlashAttnFwdSm90INS1_25CollectiveMainloopFwdSm90ILi2EN4cute5tupleIJNS5_1CILi1EEES8_S8_EEENS6_IJNS7_ILi128EEENS7_ILi96EEENS7_ILi64EEEEEELi256ENS_6half_tEfNS_4arch4Sm90ELb1ELb0ELb0ELb1ELb0ELb1ELb1ELb1ELb0ELb0ELb0ELb0EEENS1_21CollectiveEpilogueFwdINS6_IJSA_NS7_ILi256EEESB_EEES9_SE_SG_Li256ELb1ELb0ELb0ELb0EEENS1_36VarlenDynamicPersistentTileSchedulerILi128ELi96ELi256ELi32ELb0ELb0ELb1ELb1ELb1ELb1EEEEEEEEEvNT_6ParamsE,@"STO_CUDA_ENTRY STV_DEFAULT"
_ZN7cutlass13device_kernelIN5flash11enable_sm90INS1_16FlashAttnFwdSm90INS1_25CollectiveMainloopFwdSm90ILi2EN4cute5tupleIJNS5_1CILi1EEES8_S8_EEENS6_IJNS7_ILi128EEENS7_ILi96EEENS7_ILi64EEEEEELi256ENS_6half_tEfNS_4arch4Sm90ELb1ELb0ELb0ELb1ELb0ELb1ELb1ELb1ELb0ELb0ELb0ELb0EEENS1_21CollectiveEpilogueFwdINS6_IJSA_NS7_ILi256EEESB_EEES9_SE_SG_Li256ELb1ELb0ELb0ELb0EEENS1_36VarlenDynamicPersistentTileSchedulerILi128ELi96ELi256ELi32ELb0ELb0ELb1ELb1ELb1ELb1EEEEEEEEEvNT_6ParamsE:
[----:B------:R-:W-:Y:S01]  /*0000*/  LDC R1, c[0x0][0x37c] ;  /* 0x0000df00ff017b82 */ /* 0x000fe20000000800 */
[----:B------:R-:W-:Y:S05]  /*0010*/  EXIT ;  /* 0x000000000000794d */ /* 0x000fea0003800000 */
.L_x_17:
        /* <DEDUP_REMOVED lines=14> */
.L_x_35:


//--------------------- .nv.shared.reserved.0     --------------------------
	.section	.nv.shared.reserved.0,"aw",@nobits
	.weak		__nv_reservedSMEM_offset_0_alias
	.size		__nv_reservedSMEM_offset_0_alias, 0, 64
	.other		__nv_reservedSMEM_offset_0_alias,@"STO_CUDA_RESERVED_SHARED STV_DEFAULT"
__nv_reservedSMEM_offset_0_alias:
	.zero		0
	.zero		64


//--------------------- .nv.global                --------------------------
	.section	.nv.global,"aw",@nobits
.nv.global:
	.type		_ZN69_INTERNAL_337706d3_33_flash_fwd_hdim64_256_fp16_sm90_cu_9d2915ae_33694cute1_E,@object
	.size		_ZN69_INTERNAL_337706d3_33_flash_fwd_hdim64_256_fp16_sm90_cu_9d2915ae_33694cute1_E,(_ZN69_INTERNAL_337706d3_33_flash_fwd_hdim64_256_fp16_sm90_cu_9d2915ae_33694cuda3std3__45__cpo6cbeginE - _ZN69_INTERNAL_337706d3_33_flash_fwd_hdim64_256_fp16_sm90_cu_9d2915ae_33694cute1_E)
_ZN69_INTERNAL_337706d3_33_flash_fwd_hdim64_256_fp16_sm90_cu_9d2915ae_33694cute1_E:
	.zero		1
	.type		_ZN69_INTERNAL_337706d3_33_flash_fwd_hdim64_256_fp16_sm90_cu_9d2915ae_33694cuda3std3__45__cpo6cbeginE,@object
	.size		_ZN69_INTERNAL_337706d3_33_flash_fwd_hdim64_256_fp16_sm90_cu_9d2915ae_33694cuda3std3__45__cpo6cbeginE,(_ZN69_INTERNAL_337706d3_33_flash_fwd_hdim64_256_fp16_sm90_cu_9d2915ae_33694cuda3std3__48in_placeE - _ZN69_INTERNAL_337706d3_33_flash_fwd_hdim64_256_fp16_sm90_cu_9d2915ae_33694cuda3std3__45__cpo6cbeginE)
_ZN69_INTERNAL_337706d3_33_flash_fwd_hdim64_256_fp16_sm90_cu_9d2915ae_33694cuda3std3__45__cpo6cbeginE:
	.zero		1
	.type		_ZN69_INTERNAL_337706d3_33_flash_fwd_hdim64_256_fp16_sm90_cu_9d2915ae_33694cuda3std3__48in_placeE,@object
	.size		_ZN69_INTERNAL_337706d3_33_flash_fwd_hdim64_256_fp16_sm90_cu_9d2915ae_33694cuda3std3__48in_placeE,(_ZN69_INTERNAL_337706d3_33_flash_fwd_hdim64_256_fp16_sm90_cu_9d2915ae_33694cuda3std6ranges3__45__cpo9iter_moveE - _ZN69_INTERNAL_337706d3_33_flash_fwd_hdim64_256_fp16_sm90_cu_9d2915ae_33694cuda3std3__48in_placeE)
_ZN69_INTERNAL_337706d3_33_flash_fwd_hdim64_256_fp16_sm90_cu_9d2915ae_33694cuda3std3__48in_placeE:
	.zero		1
	.type		_ZN69_INTERNAL_337706d3_33_flash_fwd_hdim64_256_fp16_sm90_cu_9d2915ae_33694cuda3std6ranges3__45__cpo9iter_moveE,@object
	.size		_ZN69_INTERNAL_337706d3_33_flash_fwd_hdim64_256_fp16_sm90_cu_9d2915ae_33694cuda3std6ranges3__45__cpo9iter_moveE,(_ZN69_INTERNAL_337706d3_33_flash_fwd_hdim64_256_fp16_sm90_cu_9d2915ae_33694cuda3std3__45__cpo5beginE - _ZN69_INTERNAL_337706d3_33_flash_fwd_hdim64_256_fp16_sm90_cu_9d2915ae_33694cuda3std6ranges3__45__cpo9iter_moveE)
_ZN69_INTERNAL_337706d3_33_flash_fwd_hdim64_256_fp16_sm90_cu_9d2915ae_33694cuda3std6ranges3__45__cpo9iter_moveE:
	.zero		1
	.type		_ZN69_INTERNAL_337706d3_33_flash_fwd_hdim64_256_fp16_sm90_cu_9d2915ae_33694cuda3std3__45__cpo5beginE,@object
	.size		_ZN69_INTERNAL_337706d3_33_flash_fwd_hdim64_256_fp16_sm90_cu_9d2915ae_33694cuda3std3__45__cpo5beginE,(_ZN69_INTERNAL_337706d3_33_flash_fwd_hdim64_256_fp16_sm90_cu_9d2915ae_33694cuda3std3__471_GLOBAL__N__337706d3_33_flash_fwd_hdim64_256_fp16_sm90_cu_9d2915ae_33696ignoreE - _ZN69_INTERNAL_337706d3_33_flash_fwd_hdim64_256_fp16_sm90_cu_9d2915ae_33694cuda3std3__45__cpo5beginE)
_ZN69_INTERNAL_337706d3_33_flash_fwd_hdim64_256_fp16_sm90_cu_9d2915ae_33694cuda3std3__45__cpo5beginE:
	.zero		1
	.type		_ZN69_INTERNAL_337706d3_33_flash_fwd_hdim64_256_fp16_sm90_cu_9d2915ae_33694cuda3std3__471_GLOBAL__N__337706d3_33_flash_fwd_hdim64_256_fp16_sm90_cu_9d2915ae_33696ignoreE,@object
	.size		_ZN69_INTERNAL_337706d3_33_flash_fwd_hdim64_256_fp16_sm90_cu_9d2915ae_33694cuda3std3__471_GLOBAL__N__337706d3_33_flash_fwd_hdim64_256_fp16_sm90_cu_9d2915ae_33696ignoreE,(_ZN69_INTERNAL_337706d3_33_flash_fwd_hdim64_256_fp16_sm90_cu_9d2915ae_33694cute7productE - _ZN69_INTERNAL_337706d3_33_flash_fwd_hdim64_256_fp16_sm90_cu_9d2915ae_33694cuda3std3__471_GLOBAL__N__337706d3_33_flash_fwd_hdim64_256_fp16_sm90_cu_9d2915ae_33696ignoreE)
_ZN69_INTERNAL_337706d3_33_flash_fwd_hdim64_256_fp16_sm90_cu_9d2915ae_33694cuda3std3__471_GLOBAL__N__337706d3_33_flash_fwd_hdim64_256_fp16_sm90_cu_9d2915ae_33696ignoreE:
	.zero		1
	.type		_ZN69_INTERNAL_337706d3_33_flash_fwd_hdim64_256_fp16_sm90_cu_9d2915ae_33694cute7productE,@object
	.size		_ZN69_INTERNAL_337706d3_33_flash_fwd_hdim64_256_fp16_sm90_cu_9d2915ae_33694cute7productE,(_ZN69_INTERNAL_337706d3_33_flash_fwd_hdim64_256_fp16_sm90_cu_9d2915ae_33694cuda3std3__45__cpo3endE - _ZN69_INTERNAL_337706d3_33_flash_fwd_hdim64_256_fp16_sm90_cu_9d2915ae_33694cute7productE)
_ZN69_INTERNAL_337706d3_33_flash_fwd_hdim64_256_fp16_sm90_cu_9d2915ae_33694cute7productE:
	.zero		1
	.type		_ZN69_INTERNAL_337706d3_33_flash_fwd_hdim64_256_fp16_sm90_cu_9d2915ae_33694cuda3std3__45__cpo3endE,@object
	.size		_ZN69_INTERNAL_337706d3_33_flash_fwd_hdim64_256_fp16_sm90_cu_9d2915ae_33694cuda3std3__45__cpo3endE,(_ZN69_INTERNAL_337706d3_33_flash_fwd_hdim64_256_fp16_sm90_cu_9d2915ae_33694cuda3std3__419piecewise_constructE - _ZN69_INTERNAL_337706d3_33_flash_fwd_hdim64_256_fp16_sm90_cu_9d2915ae_33694cuda3std3__45__cpo3endE)
_ZN69_INTERNAL_337706d3_33_flash_fwd_hdim64_256_fp16_sm90_cu_9d2915ae_33694cuda3std3__45__cpo3endE:
	.zero		1
	.type		_ZN69_INTERNAL_337706d3_33_flash_fwd_hdim64_256_fp16_sm90_cu_9d2915ae_33694cuda3std3__419piecewise_constructE,@object
	.size		_ZN69_INTERNAL_337706d3_33_flash_fwd_hdim64_256_fp16_sm90_cu_9d2915ae_33694cuda3std3__419piecewise_constructE,(_ZN69_INTERNAL_337706d3_33_flash_fwd_hdim64_256_fp16_sm90_cu_9d2915ae_33694cuda3std3__45__cpo4cendE - _ZN69_INTERNAL_337706d3_33_flash_fwd_hdim64_256_fp16_sm90_cu_9d2915ae_33694cuda3std3__419piecewise_constructE)
_ZN69_INTERNAL_337706d3_33_flash_fwd_hdim64_256_fp16_sm90_cu_9d2915ae_33694cuda3std3__419piecewise_constructE:
	.zero		1
	.type		_ZN69_INTERNAL_337706d3_33_flash_fwd_hdim64_256_fp16_sm90_cu_9d2915ae_33694cuda3std3__45__cpo4cendE,@object
	.size		_ZN69_INTERNAL_337706d3_33_flash_fwd_hdim64_256_fp16_sm90_cu_9d2915ae_33694cuda3std3__45__cpo4cendE,(_ZN69_INTERNAL_337706d3_33_flash_fwd_hdim64_256_fp16_sm90_cu_9d2915ae_33694cuda3std6ranges3__45__cpo4swapE - _ZN69_INTERNAL_337706d3_33_flash_fwd_hdim64_256_fp16_sm90_cu_9d2915ae_33694cuda3std3__45__cpo4cendE)
_ZN69_INTERNAL_337706d3_33_flash_fwd_hdim64_256_fp16_sm90_cu_9d2915ae_33694cuda3std3__45__cpo4cendE:
	.zero		1
	.type		_ZN69_INTERNAL_337706d3_33_flash_fwd_hdim64_256_fp16_sm90_cu_9d2915ae_33694cuda3std6ranges3__45__cpo4swapE,@object
	.size		_ZN69_INTERNAL_337706d3_33_flash_fwd_hdim64_256_fp16_sm90_cu_9d2915ae_33694cuda3std6ranges3__45__cpo4swapE,(.L_7 - _ZN69_INTERNAL_337706d3_33_flash_fwd_hdim64_256_fp16_sm90_cu_9d2915ae_33694cuda3std6ranges3__45__cpo4swapE)
_ZN69_INTERNAL_337706d3_33_flash_fwd_hdim64_256_fp16_sm90_cu_9d2915ae_33694cuda3std6ranges3__45__cpo4swapE:
	.zero		1
.L_7:


//--------------------- .nv.constant0._ZN7cutlass13device_kernelIN5flash11enable_sm90INS1_16FlashAttnFwdSm90INS1_25CollectiveMainloopFwdSm90ILi2EN4cute5tupleIJNS5_1CILi1EEES8_S8_EEENS6_IJNS7_ILi128EEENS7_ILi96EEENS7_ILi64EEEEEELi256ENS_6half_tEfNS_4arch4Sm90ELb0ELb0ELb0ELb0ELb0ELb0ELb0ELb1ELb0ELb0ELb0ELb0EEENS1_21CollectiveEpilogueFwdINS6_IJSA_NS7_ILi256EEESB_EEES9_SE_SG_Li256ELb0ELb0ELb0ELb0EEENS1_29StaticPersistentTileSchedulerILb0EEEEEEEEEvNT_6ParamsE --------------------------
	.section	.nv.constant0._ZN7cutlass13device_kernelIN5flash11enable_sm90INS1_16FlashAttnFwdSm90INS1_25CollectiveMainloopFwdSm90ILi2EN4cute5tupleIJNS5_1CILi1EEES8_S8_EEENS6_IJNS7_ILi128EEENS7_ILi96EEENS7_ILi64EEEEEELi256ENS_6half_tEfNS_4arch4Sm90ELb0ELb0ELb0ELb0ELb0ELb0ELb0ELb1ELb0ELb0ELb0ELb0EEENS1_21CollectiveEpilogueFwdINS6_IJSA_NS7_ILi256EEESB_EEES9_SE_SG_Li256ELb0ELb0ELb0ELb0EEENS1_29StaticPersistentTileSchedulerILb0EEEEEEEEEvNT_6ParamsE,"a",@progbits
	.sectionflags	@""
	.align	4
.nv.constant0._ZN7cutlass13device_kernelIN5flash11enable_sm90INS1_16FlashAttnFwdSm90INS1_25CollectiveMainloopFwdSm90ILi2EN4cute5tupleIJNS5_1CILi1EEES8_S8_EEENS6_IJNS7_ILi128EEENS7_ILi96EEENS7_ILi64EEEEEELi256ENS_6half_tEfNS_4arch4Sm90ELb0ELb0ELb0ELb0ELb0ELb0ELb0ELb1ELb0ELb0ELb0ELb0EEENS1_21CollectiveEpilogueFwdINS6_IJSA_NS7_ILi256EEESB_EEES9_SE_SG_Li256ELb0ELb0ELb0ELb0EEENS1_29StaticPersistentTileSchedulerILb0EEEEEEEEEvNT_6ParamsE:
	.zero		3840


//--------------------- .nv.constant0._ZN7cutlass13device_kernelIN5flash11enable_sm90INS1_16FlashAttnFwdSm90INS1_25CollectiveMainloopFwdSm90ILi2EN4cute5tupleIJNS5_1CILi1EEES8_S8_EEENS6_IJNS7_ILi128EEENS7_ILi96EEENS7_ILi64EEEEEELi256ENS_6half_tEfNS_4arch4Sm90ELb0ELb0ELb0ELb0ELb0ELb0ELb1ELb1ELb0ELb0ELb0ELb0EEENS1_21CollectiveEpilogueFwdINS6_IJSA_NS7_ILi256EEESB_EEES9_SE_SG_Li256ELb0ELb0ELb0ELb0EEENS1_29StaticPersistentTileSchedulerILb0EEEEEEEEEvNT_6ParamsE --------------------------
	.section	.nv.constant0._ZN7cutlass13device_kernelIN5flash11enable_sm90INS1_16FlashAttnFwdSm90INS1_25CollectiveMainloopFwdSm90ILi2EN4cute5tupleIJNS5_1CILi1EEES8_S8_EEENS6_IJNS7_ILi128EEENS7_ILi96EEENS7_ILi64EEEEEELi256ENS_6half_tEfNS_4arch4Sm90ELb0ELb0ELb0ELb0ELb0ELb0ELb1ELb1ELb0ELb0ELb0ELb0EEENS1_21CollectiveEpilogueFwdINS6_IJSA_NS7_ILi256EEESB_EEES9_SE_SG_Li256ELb0ELb0ELb0ELb0EEENS1_29StaticPersistentTileSchedulerILb0EEEEEEEEEvNT_6ParamsE,"a",@progbits
	.sectionflags	@""
	.align	4
.nv.constant0._ZN7cutlass13device_kernelIN5flash11enable_sm90INS1_16FlashAttnFwdSm90INS1_25CollectiveMainloopFwdSm90ILi2EN4cute5tupleIJNS5_1CILi1EEES8_S8_EEENS6_IJNS7_ILi128EEENS7_ILi96EEENS7_ILi64EEEEEELi256ENS_6half_tEfNS_4arch4Sm90ELb0ELb0ELb0ELb0ELb0ELb0ELb1ELb1ELb0ELb0ELb0ELb0EEENS1_21CollectiveEpilogueFwdINS6_IJSA_NS7_ILi256EEESB_EEES9_SE_SG_Li256ELb0ELb0ELb0ELb0EEENS1_29StaticPersistentTileSchedulerILb0EEEEEEEEEvNT_6ParamsE:
	.zero		4096


//--------------------- .nv.constant0._ZN7cutlass13device_kernelIN5flash11enable_sm90INS1_16FlashAttnFwdSm90INS1_25CollectiveMainloopFwdSm90ILi2EN4cute5tupleIJNS5_1CILi1EEES8_S8_EEENS6_IJNS7_ILi128EEENS7_ILi96EEENS7_ILi64EEEEEELi256ENS_6half_tEfNS_4arch4Sm90ELb0ELb0ELb0ELb1ELb0ELb0ELb0ELb1ELb0ELb0ELb0ELb0EEENS1_21CollectiveEpilogueFwdINS6_IJSA_NS7_ILi256EEESB_EEES9_SE_SG_Li256ELb1ELb0ELb0ELb0EEENS1_36VarlenDynamicPersistentTileSchedulerILi128ELi96ELi256ELi32ELb0ELb0ELb1ELb0ELb1ELb1EEEEEEEEEvNT_6ParamsE --------------------------
	.section	.nv.constant0._ZN7cutlass13device_kernelIN5flash11enable_sm90INS1_16FlashAttnFwdSm90INS1_25CollectiveMainloopFwdSm90ILi2EN4cute5tupleIJNS5_1CILi1EEES8_S8_EEENS6_IJNS7_ILi128EEENS7_ILi96EEENS7_ILi64EEEEEELi256ENS_6half_tEfNS_4arch4Sm90ELb0ELb0ELb0ELb1ELb0ELb0ELb0ELb1ELb0ELb0ELb0ELb0EEENS1_21CollectiveEpilogueFwdINS6_IJSA_NS7_ILi256EEESB_EEES9_SE_SG_Li256ELb1ELb0ELb0ELb0EEENS1_36VarlenDynamicPersistentTileSchedulerILi128ELi96ELi256ELi32ELb0ELb0ELb1ELb0ELb1ELb1EEEEEEEEEvNT_6ParamsE,"a",@progbits
	.sectionflags	@""
	.align	4
.nv.constant0._ZN7cutlass13device_kernelIN5flash11enable_sm90INS1_16FlashAttnFwdSm90INS1_25CollectiveMainloopFwdSm90ILi2EN4cute5tupleIJNS5_1CILi1EEES8_S8_EEENS6_IJNS7_ILi128EEENS7_ILi96EEENS7_ILi64EEEEEELi256ENS_6half_tEfNS_4arch4Sm90ELb0ELb0ELb0ELb1ELb0ELb0ELb0ELb1ELb0ELb0ELb0ELb0EEENS1_21CollectiveEpilogueFwdINS6_IJSA_NS7_ILi256EEESB_EEES9_SE_SG_Li256ELb1ELb0ELb0ELb0EEENS1_36VarlenDynamicPersistentTileSchedulerILi128ELi96ELi256ELi32ELb0ELb0ELb1ELb0ELb1ELb1EEEEEEEEEvNT_6ParamsE:
	.zero		3456


//--------------------- .nv.constant0._ZN7cutlass13device_kernelIN5flash11enable_sm90INS1_16FlashAttnFwdSm90INS1_25CollectiveMainloopFwdSm90ILi2EN4cute5tupleIJNS5_1CILi1EEES8_S8_EEENS6_IJNS7_ILi128EEENS7_ILi96EEENS7_ILi64EEEEEELi256ENS_6half_tEfNS_4arch4Sm90ELb0ELb0ELb0ELb1ELb0ELb1ELb0ELb1ELb0ELb0ELb0ELb0EEENS1_21CollectiveEpilogueFwdINS6_IJSA_NS7_ILi256EEESB_EEES9_SE_SG_Li256ELb1ELb0ELb0ELb0EEENS1_36VarlenDynamicPersistentTileSchedulerILi128ELi96ELi256ELi32ELb0ELb0ELb1ELb0ELb1ELb1EEEEEEEEEvNT_6ParamsE --------------------------
	.section	.nv.constant0._ZN7cutlass13device_kernelIN5flash11enable_sm90INS1_16FlashAttnFwdSm90INS1_25CollectiveMainloopFwdSm90ILi2EN4cute5tupleIJNS5_1CILi1EEES8_S8_EEENS6_IJNS7_ILi128EEENS7_ILi96EEENS7_ILi64EEEEEELi256ENS_6half_tEfNS_4arch4Sm90ELb0ELb0ELb0ELb1ELb0ELb1ELb0ELb1ELb0ELb0ELb0ELb0EEENS1_21CollectiveEpilogueFwdINS6_IJSA_NS7_ILi256EEESB_EEES9_SE_SG_Li256ELb1ELb0ELb0ELb0EEENS1_36VarlenDynamicPersistentTileSchedulerILi128ELi96ELi256ELi32ELb0ELb0ELb1ELb0ELb1ELb1EEEEEEEEEvNT_6ParamsE,"a",@progbits
	.sectionflags	@""
	.align	4
.nv.constant0._ZN7cutlass13device_kernelIN5flash11enable_sm90INS1_16FlashAttnFwdSm90INS1_25CollectiveMainloopFwdSm90ILi2EN4cute5tupleIJNS5_1CILi1EEES8_S8_EEENS6_IJNS7_ILi128EEENS7_ILi96EEENS7_ILi64EEEEEELi256ENS_6half_tEfNS_4arch4Sm90ELb0ELb0ELb0ELb1ELb0ELb1ELb0ELb1ELb0ELb0ELb0ELb0EEENS1_21CollectiveEpilogueFwdINS6_IJSA_NS7_ILi256EEESB_EEES9_SE_SG_Li256ELb1ELb0ELb0ELb0EEENS1_36VarlenDynamicPersistentTileSchedulerILi128ELi96ELi256ELi32ELb0ELb0ELb1ELb0ELb1ELb1EEEEEEEEEvNT_6ParamsE:
	.zero		3456


//--------------------- .nv.constant0._ZN7cutlass13device_kernelIN5flash11enable_sm90INS1_16FlashAttnFwdSm90INS1_25CollectiveMainloopFwdSm90ILi2EN4cute5tupleIJNS5_1CILi1EEES8_S8_EEENS6_IJNS7_ILi128EEENS7_ILi96EEENS7_ILi64EEEEEELi256ENS_6half_tEfNS_4arch4Sm90ELb0ELb0ELb0ELb1ELb0ELb0ELb1ELb1ELb0ELb0ELb0ELb0EEENS1_21CollectiveEpilogueFwdINS6_IJSA_NS7_ILi256EEESB_EEES9_SE_SG_Li256ELb1ELb0ELb0ELb0EEENS1_36VarlenDynamicPersistentTileSchedulerILi128ELi96ELi256ELi32ELb0ELb0ELb1ELb0ELb1ELb1EEEEEEEEEvNT_6ParamsE --------------------------
	.section	.nv.constant0._ZN7cutlass13device_kernelIN5flash11enable_sm90INS1_16FlashAttnFwdSm90INS1_25CollectiveMainloopFwdSm90ILi2EN4cute5tupleIJNS5_1CILi1EEES8_S8_EEENS6_IJNS7_ILi128EEENS7_ILi96EEENS7_ILi64EEEEEELi256ENS_6half_tEfNS_4arch4Sm90ELb0ELb0ELb0ELb1ELb0ELb0ELb1ELb1ELb0ELb0ELb0ELb0EEENS1_21CollectiveEpilogueFwdINS6_IJSA_NS7_ILi256EEESB_EEES9_SE_SG_Li256ELb1ELb0ELb0ELb0EEENS1_36VarlenDynamicPersistentTileSchedulerILi128ELi96ELi256ELi32ELb0ELb0ELb1ELb0ELb1ELb1EEEEEEEEEvNT_6ParamsE,"a",@progbits
	.sectionflags	@""
	.align	4
.nv.constant0._ZN7cutlass13device_kernelIN5flash11enable_sm90INS1_16FlashAttnFwdSm90INS1_25CollectiveMainloopFwdSm90ILi2EN4cute5tupleIJNS5_1CILi1EEES8_S8_EEENS6_IJNS7_ILi128EEENS7_ILi96EEENS7_ILi64EEEEEELi256ENS_6half_tEfNS_4arch4Sm90ELb0ELb0ELb0ELb1ELb0ELb0ELb1ELb1ELb0ELb0ELb0ELb0EEENS1_21CollectiveEpilogueFwdINS6_IJSA_NS7_ILi256EEESB_EEES9_SE_SG_Li256ELb1ELb0ELb0ELb0EEENS1_36VarlenDynamicPersistentTileSchedulerILi128ELi96ELi256ELi32ELb0ELb0ELb1ELb0ELb1ELb1EEEEEEEEEvNT_6ParamsE:
	.zero		3712


//--------------------- .nv.constant0._ZN7cutlass13device_kernelIN5flash11enable_sm90INS1_16FlashAttnFwdSm90INS1_25CollectiveMainloopFwdSm90ILi2EN4cute5tupleIJNS5_1CILi1EEES8_S8_EEENS6_IJNS7_ILi128EEENS7_ILi96EEENS7_ILi64EEEEEELi256ENS_6half_tEfNS_4arch4Sm90ELb0ELb0ELb0ELb1ELb0ELb1ELb1ELb1ELb0ELb0ELb0ELb0EEENS1_21CollectiveEpilogueFwdINS6_IJSA_NS7_ILi256EEESB_EEES9_SE_SG_Li256ELb1ELb0ELb0ELb0EEENS1_36VarlenDynamicPersistentTileSchedulerILi128ELi96ELi256ELi32ELb0ELb0ELb1ELb0ELb1ELb1EEEEEEEEEvNT_6ParamsE --------------------------
	.section	.nv.constant0._ZN7cutlass13device_kernelIN5flash11enable_sm90INS1_16FlashAttnFwdSm90INS1_25CollectiveMainloopFwdSm90ILi2EN4cute5tupleIJNS5_1CILi1EEES8_S8_EEENS6_IJNS7_ILi128EEENS7_ILi96EEENS7_ILi64EEEEEELi256ENS_6half_tEfNS_4arch4Sm90ELb0ELb0ELb0ELb1ELb0ELb1ELb1ELb1ELb0ELb0ELb0ELb0EEENS1_21CollectiveEpilogueFwdINS6_IJSA_NS7_ILi256EEESB_EEES9_SE_SG_Li256ELb1ELb0ELb0ELb0EEENS1_36VarlenDynamicPersistentTileSchedulerILi128ELi96ELi256ELi32ELb0ELb0ELb1ELb0ELb1ELb1EEEEEEEEEvNT_6ParamsE,"a",@progbits
	.sectionflags	@""
	.align	4
.nv.constant0._ZN7cutlass13device_kernelIN5flash11enable_sm90INS1_16FlashAttnFwdSm90INS1_25CollectiveMainloopFwdSm90ILi2EN4cute5tupleIJNS5_1CILi1EEES8_S8_EEENS6_IJNS7_ILi128EEENS7_ILi96EEENS7_ILi64EEEEEELi256ENS_6half_tEfNS_4arch4Sm90ELb0ELb0ELb0ELb1ELb0ELb1ELb1ELb1ELb0ELb0ELb0ELb0EEENS1_21CollectiveEpilogueFwdINS6_IJSA_NS7_ILi256EEESB_EEES9_SE_SG_Li256ELb1ELb0ELb0ELb0EEENS1_36VarlenDynamicPersistentTileSchedulerILi128ELi96ELi256ELi32ELb0ELb0ELb1ELb0ELb1ELb1EEEEEEEEEvNT_6ParamsE:
	.zero		3712


//--------------------- .nv.constant0._ZN7cutlass13device_kernelIN5flash11enable_sm90INS1_16FlashAttnFwdSm90INS1_25CollectiveMainloopFwdSm90ILi2EN4cute5tupleIJNS5_1CILi1EEES8_S8_EEENS6_IJNS7_ILi128EEENS7_ILi96EEENS7_ILi64EEEEEELi256ENS_6half_tEfNS_4arch4Sm90ELb0ELb1ELb0ELb0ELb0ELb0ELb0ELb1ELb0ELb0ELb0ELb0EEENS1_21CollectiveEpilogueFwdINS6_IJSA_NS7_ILi256EEESB_EEES9_SE_SG_Li256ELb0ELb0ELb0ELb0EEENS1_30DynamicPersistentTileSchedulerILi256ELi32ELb0ELb0ELb1EEEEEEEEEvNT_6ParamsE --------------------------
	.section	.nv.constant0._ZN7cutlass13device_kernelIN5flash11enable_sm90INS1_16FlashAttnFwdSm90INS1_25CollectiveMainloopFwdSm90ILi2EN4cute5tupleIJNS5_1CILi1EEES8_S8_EEENS6_IJNS7_ILi128EEENS7_ILi96EEENS7_ILi64EEEEEELi256ENS_6half_tEfNS_4arch4Sm90ELb0ELb1ELb0ELb0ELb0ELb0ELb0ELb1ELb0ELb0ELb0ELb0EEENS1_21CollectiveEpilogueFwdINS6_IJSA_NS7_ILi256EEESB_EEES9_SE_SG_Li256ELb0ELb0ELb0ELb0EEENS1_30DynamicPersistentTileSchedulerILi256ELi32ELb0ELb0ELb1EEEEEEEEEvNT_6ParamsE,"a",@progbits
	.sectionflags	@""
	.align	4
.nv.constant0._ZN7cutlass13device_kernelIN5flash11enable_sm90INS1_16FlashAttnFwdSm90INS1_25CollectiveMainloopFwdSm90ILi2EN4cute5tupleIJNS5_1CILi1EEES8_S8_EEENS6_IJNS7_ILi128EEENS7_ILi96EEENS7_ILi64EEEEEELi256ENS_6half_tEfNS_4arch4Sm90ELb0ELb1ELb0ELb0ELb0ELb0ELb0ELb1ELb0ELb0ELb0ELb0EEENS1_21CollectiveEpilogueFwdINS6_IJSA_NS7_ILi256EEESB_EEES9_SE_SG_Li256ELb0ELb0ELb0ELb0EEENS1_30DynamicPersistentTileSchedulerILi256ELi32ELb0ELb0ELb1EEEEEEEEEvNT_6ParamsE:
	.zero		3840


//--------------------- .nv.constant0._ZN7cutlass13device_kernelIN5flash11enable_sm90INS1_16FlashAttnFwdSm90INS1_25CollectiveMainloopFwdSm90ILi2EN4cute5tupleIJNS5_1CILi1EEES8_S8_EEENS6_IJNS7_ILi128EEENS7_ILi96EEENS7_ILi64EEEEEELi256ENS_6half_tEfNS_4arch4Sm90ELb0ELb1ELb0ELb0ELb0ELb0ELb1ELb1ELb0ELb0ELb0ELb0EEENS1_21CollectiveEpilogueFwdINS6_IJSA_NS7_ILi256EEESB_EEES9_SE_SG_Li256ELb0ELb0ELb0ELb0EEENS1_30DynamicPersistentTileSchedulerILi256ELi32ELb0ELb0ELb1EEEEEEEEEvNT_6ParamsE --------------------------
	.section	.nv.constant0._ZN7cutlass13device_kernelIN5flash11enable_sm90INS1_16FlashAttnFwdSm90INS1_25CollectiveMainloopFwdSm90ILi2EN4cute5tupleIJNS5_1CILi1EEES8_S8_EEENS6_IJNS7_ILi128EEENS7_ILi96EEENS7_ILi64EEEEEELi256ENS_6half_tEfNS_4arch4Sm90ELb0ELb1ELb0ELb0ELb0ELb0ELb1ELb1ELb0ELb0ELb0ELb0EEENS1_21CollectiveEpilogueFwdINS6_IJSA_NS7_ILi256EEESB_EEES9_SE_SG_Li256ELb0ELb0ELb0ELb0EEENS1_30DynamicPersistentTileSchedulerILi256ELi32ELb0ELb0ELb1EEEEEEEEEvNT_6ParamsE,"a",@progbits
	.sectionflags	@""
	.align	4
.nv.constant0._ZN7cutlass13device_kernelIN5flash11enable_sm90INS1_16FlashAttnFwdSm90INS1_25CollectiveMainloopFwdSm90ILi2EN4cute5tupleIJNS5_1CILi1EEES8_S8_EEENS6_IJNS7_ILi128EEENS7_ILi96EEENS7_ILi64EEEEEELi256ENS_6half_tEfNS_4arch4Sm90ELb0ELb1ELb0ELb0ELb0ELb0ELb1ELb1ELb0ELb0ELb0ELb0EEENS1_21CollectiveEpilogueFwdINS6_IJSA_NS7_ILi256EEESB_EEES9_SE_SG_Li256ELb0ELb0ELb0ELb0EEENS1_30DynamicPersistentTileSchedulerILi256ELi32ELb0ELb0ELb1EEEEEEEEEvNT_6ParamsE:
	.zero		4096


//--------------------- .nv.constant0._ZN7cutlass13device_kernelIN5flash11enable_sm90INS1_16FlashAttnFwdSm90INS1_25CollectiveMainloopFwdSm90ILi2EN4cute5tupleIJNS5_1CILi1EEES8_S8_EEENS6_IJNS7_ILi128EEENS7_ILi96EEENS7_ILi64EEEEEELi256ENS_6half_tEfNS_4arch4Sm90ELb0ELb1ELb0ELb1ELb0ELb0ELb0ELb1ELb0ELb0ELb0ELb0EEENS1_21CollectiveEpilogueFwdINS6_IJSA_NS7_ILi256EEESB_EEES9_SE_SG_Li256ELb1ELb0ELb0ELb0EEENS1_36VarlenDynamicPersistentTileSchedulerILi128ELi96ELi256ELi32ELb0ELb0ELb1ELb1ELb0ELb1EEEEEEEEEvNT_6ParamsE --------------------------
	.section	.nv.constant0._ZN7cutlass13device_kernelIN5flash11enable_sm90INS1_16FlashAttnFwdSm90INS1_25CollectiveMainloopFwdSm90ILi2EN4cute5tupleIJNS5_1CILi1EEES8_S8_EEENS6_IJNS7_ILi128EEENS7_ILi96EEENS7_ILi64EEEEEELi256ENS_6half_tEfNS_4arch4Sm90ELb0ELb1ELb0ELb1ELb0ELb0ELb0ELb1ELb0ELb0ELb0ELb0EEENS1_21CollectiveEpilogueFwdINS6_IJSA_NS7_ILi256EEESB_EEES9_SE_SG_Li256ELb1ELb0ELb0ELb0EEENS1_36VarlenDynamicPersistentTileSchedulerILi128ELi96ELi256ELi32ELb0ELb0ELb1ELb1ELb0ELb1EEEEEEEEEvNT_6ParamsE,"a",@progbits
	.sectionflags	@""
	.align	4
.nv.constant0._ZN7cutlass13device_kernelIN5flash11enable_sm90INS1_16FlashAttnFwdSm90INS1_25CollectiveMainloopFwdSm90ILi2EN4cute5tupleIJNS5_1CILi1EEES8_S8_EEENS6_IJNS7_ILi128EEENS7_ILi96EEENS7_ILi64EEEEEELi256ENS_6half_tEfNS_4arch4Sm90ELb0ELb1ELb0ELb1ELb0ELb0ELb0ELb1ELb0ELb0ELb0ELb0EEENS1_21CollectiveEpilogueFwdINS6_IJSA_NS7_ILi256EEESB_EEES9_SE_SG_Li256ELb1ELb0ELb0ELb0EEENS1_36VarlenDynamicPersistentTileSchedulerILi128ELi96ELi256ELi32ELb0ELb0ELb1ELb1ELb0ELb1EEEEEEEEEvNT_6ParamsE:
	.zero		3456


//--------------------- .nv.constant0._ZN7cutlass13device_kernelIN5flash11enable_sm90INS1_16FlashAttnFwdSm90INS1_25CollectiveMainloopFwdSm90ILi2EN4cute5tupleIJNS5_1CILi1EEES8_S8_EEENS6_IJNS7_ILi128EEENS7_ILi96EEENS7_ILi64EEEEEELi256ENS_6half_tEfNS_4arch4Sm90ELb0ELb1ELb0ELb1ELb0ELb1ELb0ELb1ELb0ELb0ELb0ELb0EEENS1_21CollectiveEpilogueFwdINS6_IJSA_NS7_ILi256EEESB_EEES9_SE_SG_Li256ELb1ELb0ELb0ELb0EEENS1_36VarlenDynamicPersistentTileSchedulerILi128ELi96ELi256ELi32ELb0ELb0ELb1ELb1ELb0ELb1EEEEEEEEEvNT_6ParamsE --------------------------
	.section	.nv.constant0._ZN7cutlass13device_kernelIN5flash11enable_sm90INS1_16FlashAttnFwdSm90INS1_25CollectiveMainloopFwdSm90ILi2EN4cute5tupleIJNS5_1CILi1EEES8_S8_EEENS6_IJNS7_ILi128EEENS7_ILi96EEENS7_ILi64EEEEEELi256ENS_6half_tEfNS_4arch4Sm90ELb0ELb1ELb0ELb1ELb0ELb1ELb0ELb1ELb0ELb0ELb0ELb0EEENS1_21CollectiveEpilogueFwdINS6_IJSA_NS7_ILi256EEESB_EEES9_SE_SG_Li256ELb1ELb0ELb0ELb0EEENS1_36VarlenDynamicPersistentTileSchedulerILi128ELi96ELi256ELi32ELb0ELb0ELb1ELb1ELb0ELb1EEEEEEEEEvNT_6ParamsE,"a",@progbits
	.sectionflags	@""
	.align	4
.nv.constant0._ZN7cutlass13device_kernelIN5flash11enable_sm90INS1_16FlashAttnFwdSm90INS1_25CollectiveMainloopFwdSm90ILi2EN4cute5tupleIJNS5_1CILi1EEES8_S8_EEENS6_IJNS7_ILi128EEENS7_ILi96EEENS7_ILi64EEEEEELi256ENS_6half_tEfNS_4arch4Sm90ELb0ELb1ELb0ELb1ELb0ELb1ELb0ELb1ELb0ELb0ELb0ELb0EEENS1_21CollectiveEpilogueFwdINS6_IJSA_NS7_ILi256EEESB_EEES9_SE_SG_Li256ELb1ELb0ELb0ELb0EEENS1_36VarlenDynamicPersistentTileSchedulerILi128ELi96ELi256ELi32ELb0ELb0ELb1ELb1ELb0ELb1EEEEEEEEEvNT_6ParamsE:
	.zero		3456


//--------------------- .nv.constant0._ZN7cutlass13device_kernelIN5flash11enable_sm90INS1_16FlashAttnFwdSm90INS1_25CollectiveMainloopFwdSm90ILi2EN4cute5tupleIJNS5_1CILi1EEES8_S8_EEENS6_IJNS7_ILi128EEENS7_ILi96EEENS7_ILi64EEEEEELi256ENS_6half_tEfNS_4arch4Sm90ELb0ELb1ELb0ELb1ELb0ELb0ELb1ELb1ELb0ELb0ELb0ELb0EEENS1_21CollectiveEpilogueFwdINS6_IJSA_NS7_ILi256EEESB_EEES9_SE_SG_Li256ELb1ELb0ELb0ELb0EEENS1_36VarlenDynamicPersistentTileSchedulerILi128ELi96ELi256ELi32ELb0ELb0ELb1ELb1ELb0ELb1EEEEEEEEEvNT_6ParamsE --------------------------
	.section	.nv.constant0._ZN7cutlass13device_kernelIN5flash11enable_sm90INS1_16FlashAttnFwdSm90INS1_25CollectiveMainloopFwdSm90ILi2EN4cute5tupleIJNS5_1CILi1EEES8_S8_EEENS6_IJNS7_ILi128EEENS7_ILi96EEENS7_ILi64EEEEEELi256ENS_6half_tEfNS_4arch4Sm90ELb0ELb1ELb0ELb1ELb0ELb0ELb1ELb1ELb0ELb0ELb0ELb0EEENS1_21CollectiveEpilogueFwdINS6_IJSA_NS7_ILi256EEESB_EEES9_SE_SG_Li256ELb1ELb0ELb0ELb0EEENS1_36VarlenDynamicPersistentTileSchedulerILi128ELi96ELi256ELi32ELb0ELb0ELb1ELb1ELb0ELb1EEEEEEEEEvNT_6ParamsE,"a",@progbits
	.sectionflags	@""
	.align	4
.nv.constant0._ZN7cutlass13device_kernelIN5flash11enable_sm90INS1_16FlashAttnFwdSm90INS1_25CollectiveMainloopFwdSm90ILi2EN4cute5tupleIJNS5_1CILi1EEES8_S8_EEENS6_IJNS7_ILi128EEENS7_ILi96EEENS7_ILi64EEEEEELi256ENS_6half_tEfNS_4arch4Sm90ELb0ELb1ELb0ELb1ELb0ELb0ELb1ELb1ELb0ELb0ELb0ELb0EEENS1_21CollectiveEpilogueFwdINS6_IJSA_NS7_ILi256EEESB_EEES9_SE_SG_Li256ELb1ELb0ELb0ELb0EEENS1_36VarlenDynamicPersistentTileSchedulerILi128ELi96ELi256ELi32ELb0ELb0ELb1ELb1ELb0ELb1EEEEEEEEEvNT_6ParamsE:
	.zero		3712


//--------------------- .nv.constant0._ZN7cutlass13device_kernelIN5flash11enable_sm90INS1_16FlashAttnFwdSm90INS1_25CollectiveMainloopFwdSm90ILi2EN4cute5tupleIJNS5_1CILi1EEES8_S8_EEENS6_IJNS7_ILi128EEENS7_ILi96EEENS7_ILi64EEEEEELi256ENS_6half_tEfNS_4arch4Sm90ELb0ELb1ELb0ELb1ELb0ELb1ELb1ELb1ELb0ELb0ELb0ELb0EEENS1_21CollectiveEpilogueFwdINS6_IJSA_NS7_ILi256EEESB_EEES9_SE_SG_Li256ELb1ELb0ELb0ELb0EEENS1_36VarlenDynamicPersistentTileSchedulerILi128ELi96ELi256ELi32ELb0ELb0ELb1ELb1ELb0ELb1EEEEEEEEEvNT_6ParamsE --------------------------
	.section	.nv.constant0._ZN7cutlass13device_kernelIN5flash11enable_sm90INS1_16FlashAttnFwdSm90INS1_25CollectiveMainloopFwdSm90ILi2EN4cute5tupleIJNS5_1CILi1EEES8_S8_EEENS6_IJNS7_ILi128EEENS7_ILi96EEENS7_ILi64EEEEEELi256ENS_6half_tEfNS_4arch4Sm90ELb0ELb1ELb0ELb1ELb0ELb1ELb1ELb1ELb0ELb0ELb0ELb0EEENS1_21CollectiveEpilogueFwdINS6_IJSA_NS7_ILi256EEESB_EEES9_SE_SG_Li256ELb1ELb0ELb0ELb0EEENS1_36VarlenDynamicPersistentTileSchedulerILi128ELi96ELi256ELi32ELb0ELb0ELb1ELb1ELb0ELb1EEEEEEEEEvNT_6ParamsE,"a",@progbits
	.sectionflags	@""
	.align	4
.nv.constant0._ZN7cutlass13device_kernelIN5flash11enable_sm90INS1_16FlashAttnFwdSm90INS1_25CollectiveMainloopFwdSm90ILi2EN4cute5tupleIJNS5_1CILi1EEES8_S8_EEENS6_IJNS7_ILi128EEENS7_ILi96EEENS7_ILi64EEEEEELi256ENS_6half_tEfNS_4arch4Sm90ELb0ELb1ELb0ELb1ELb0ELb1ELb1ELb1ELb0ELb0ELb0ELb0EEENS1_21CollectiveEpilogueFwdINS6_IJSA_NS7_ILi256EEESB_EEES9_SE_SG_Li256ELb1ELb0ELb0ELb0EEENS1_36VarlenDynamicPersistentTileSchedulerILi128ELi96ELi256ELi32ELb0ELb0ELb1ELb1ELb0ELb1EEEEEEEEEvNT_6ParamsE:
	.zero		3712


//--------------------- .nv.constant0._ZN7cutlass13device_kernelIN5flash11enable_sm90INS1_16FlashAttnFwdSm90INS1_25CollectiveMainloopFwdSm90ILi2EN4cute5tupleIJNS5_1CILi1EEES8_S8_EEENS6_IJNS7_ILi128EEENS7_ILi96EEENS7_ILi64EEEEEELi256ENS_6half_tEfNS_4arch4Sm90ELb1ELb0ELb0ELb0ELb0ELb0ELb0ELb1ELb0ELb0ELb0ELb0EEENS1_21CollectiveEpilogueFwdINS6_IJSA_NS7_ILi256EEESB_EEES9_SE_SG_Li256ELb0ELb0ELb0ELb0EEENS1_30DynamicPersistentTileSchedulerILi256ELi32ELb0ELb0ELb1EEEEEEEEEvNT_6ParamsE --------------------------
	.section	.nv.constant0._ZN7cutlass13device_kernelIN5flash11enable_sm90INS1_16FlashAttnFwdSm90INS1_25CollectiveMainloopFwdSm90ILi2EN4cute5tupleIJNS5_1CILi1EEES8_S8_EEENS6_IJNS7_ILi128EEENS7_ILi96EEENS7_ILi64EEEEEELi256ENS_6half_tEfNS_4arch4Sm90ELb1ELb0ELb0ELb0ELb0ELb0ELb0ELb1ELb0ELb0ELb0ELb0EEENS1_21CollectiveEpilogueFwdINS6_IJSA_NS7_ILi256EEESB_EEES9_SE_SG_Li256ELb0ELb0ELb0ELb0EEENS1_30DynamicPersistentTileSchedulerILi256ELi32ELb0ELb0ELb1EEEEEEEEEvNT_6ParamsE,"a",@progbits
	.sectionflags	@""
	.align	4
.nv.constant0._ZN7cutlass13device_kernelIN5flash11enable_sm90INS1_16FlashAttnFwdSm90INS1_25CollectiveMainloopFwdSm90ILi2EN4cute5tupleIJNS5_1CILi1EEES8_S8_EEENS6_IJNS7_ILi128EEENS7_ILi96EEENS7_ILi64EEEEEELi256ENS_6half_tEfNS_4arch4Sm90ELb1ELb0ELb0ELb0ELb0ELb0ELb0ELb1ELb0ELb0ELb0ELb0EEENS1_21CollectiveEpilogueFwdINS6_IJSA_NS7_ILi256EEESB_EEES9_SE_SG_Li256ELb0ELb0ELb0ELb0EEENS1_30DynamicPersistentTileSchedulerILi256ELi32ELb0ELb0ELb1EEEEEEEEEvNT_6ParamsE:
	.zero		3840


//--------------------- .nv.constant0._ZN7cutlass13device_kernelIN5flash11enable_sm90INS1_16FlashAttnFwdSm90INS1_25CollectiveMainloopFwdSm90ILi2EN4cute5tupleIJNS5_1CILi1EEES8_S8_EEENS6_IJNS7_ILi128EEENS7_ILi96EEENS7_ILi64EEEEEELi256ENS_6half_tEfNS_4arch4Sm90ELb1ELb0ELb0ELb0ELb0ELb0ELb1ELb1ELb0ELb0ELb0ELb0EEENS1_21CollectiveEpilogueFwdINS6_IJSA_NS7_ILi256EEESB_EEES9_SE_SG_Li256ELb0ELb0ELb0ELb0EEENS1_30DynamicPersistentTileSchedulerILi256ELi32ELb0ELb0ELb1EEEEEEEEEvNT_6ParamsE --------------------------
	.section	.nv.constant0._ZN7cutlass13device_kernelIN5flash11enable_sm90INS1_16FlashAttnFwdSm90INS1_25CollectiveMainloopFwdSm90ILi2EN4cute5tupleIJNS5_1CILi1EEES8_S8_EEENS6_IJNS7_ILi128EEENS7_ILi96EEENS7_ILi64EEEEEELi256ENS_6half_tEfNS_4arch4Sm90ELb1ELb0ELb0ELb0ELb0ELb0ELb1ELb1ELb0ELb0ELb0ELb0EEENS1_21CollectiveEpilogueFwdINS6_IJSA_NS7_ILi256EEESB_EEES9_SE_SG_Li256ELb0ELb0ELb0ELb0EEENS1_30DynamicPersistentTileSchedulerILi256ELi32ELb0ELb0ELb1EEEEEEEEEvNT_6ParamsE,"a",@progbits
	.sectionflags	@""
	.align	4
.nv.constant0._ZN7cutlass13device_kernelIN5flash11enable_sm90INS1_16FlashAttnFwdSm90INS1_25CollectiveMainloopFwdSm90ILi2EN4cute5tupleIJNS5_1CILi1EEES8_S8_EEENS6_IJNS7_ILi128EEENS7_ILi96EEENS7_ILi64EEEEEELi256ENS_6half_tEfNS_4arch4Sm90ELb1ELb0ELb0ELb0ELb0ELb0ELb1ELb1ELb0ELb0ELb0ELb0EEENS1_21CollectiveEpilogueFwdINS6_IJSA_NS7_ILi256EEESB_EEES9_SE_SG_Li256ELb0ELb0ELb0ELb0EEENS1_30DynamicPersistentTileSchedulerILi256ELi32ELb0ELb0ELb1EEEEEEEEEvNT_6ParamsE:
	.zero		4096


//--------------------- .nv.constant0._ZN7cutlass13device_kernelIN5flash11enable_sm90INS1_16FlashAttnFwdSm90INS1_25CollectiveMainloopFwdSm90ILi2EN4cute5tupleIJNS5_1CILi1EEES8_S8_EEENS6_IJNS7_ILi128EEENS7_ILi96EEENS7_ILi64EEEEEELi256ENS_6half_tEfNS_4arch4Sm90ELb1ELb0ELb0ELb1ELb0ELb0ELb0ELb1ELb0ELb0ELb0ELb0EEENS1_21CollectiveEpilogueFwdINS6_IJSA_NS7_ILi256EEESB_EEES9_SE_SG_Li256ELb1ELb0ELb0ELb0EEENS1_36VarlenDynamicPersistentTileSchedulerILi128ELi96ELi256ELi32ELb0ELb0ELb1ELb1ELb1ELb1EEEEEEEEEvNT_6ParamsE --------------------------
	.section	.nv.constant0._ZN7cutlass13device_kernelIN5flash11enable_sm90INS1_16FlashAttnFwdSm90INS1_25CollectiveMainloopFwdSm90ILi2EN4cute5tupleIJNS5_1CILi1EEES8_S8_EEENS6_IJNS7_ILi128EEENS7_ILi96EEENS7_ILi64EEEEEELi256ENS_6half_tEfNS_4arch4Sm90ELb1ELb0ELb0ELb1ELb0ELb0ELb0ELb1ELb0ELb0ELb0ELb0EEENS1_21CollectiveEpilogueFwdINS6_IJSA_NS7_ILi256EEESB_EEES9_SE_SG_Li256ELb1ELb0ELb0ELb0EEENS1_36VarlenDynamicPersistentTileSchedulerILi128ELi96ELi256ELi32ELb0ELb0ELb1ELb1ELb1ELb1EEEEEEEEEvNT_6ParamsE,"a",@progbits
	.sectionflags	@""
	.align	4
.nv.constant0._ZN7cutlass13device_kernelIN5flash11enable_sm90INS1_16FlashAttnFwdSm90INS1_25CollectiveMainloopFwdSm90ILi2EN4cute5tupleIJNS5_1CILi1EEES8_S8_EEENS6_IJNS7_ILi128EEENS7_ILi96EEENS7_ILi64EEEEEELi256ENS_6half_tEfNS_4arch4Sm90ELb1ELb0ELb0ELb1ELb0ELb0ELb0ELb1ELb0ELb0ELb0ELb0EEENS1_21CollectiveEpilogueFwdINS6_IJSA_NS7_ILi256EEESB_EEES9_SE_SG_Li256ELb1ELb0ELb0ELb0EEENS1_36VarlenDynamicPersistentTileSchedulerILi128ELi96ELi256ELi32ELb0ELb0ELb1ELb1ELb1ELb1EEEEEEEEEvNT_6ParamsE:
	.zero		3456


//--------------------- .nv.constant0._ZN7cutlass13device_kernelIN5flash11enable_sm90INS1_16FlashAttnFwdSm90INS1_25CollectiveMainloopFwdSm90ILi2EN4cute5tupleIJNS5_1CILi1EEES8_S8_EEENS6_IJNS7_ILi128EEENS7_ILi96EEENS7_ILi64EEEEEELi256ENS_6half_tEfNS_4arch4Sm90ELb1ELb0ELb0ELb1ELb0ELb1ELb0ELb1ELb0ELb0ELb0ELb0EEENS1_21CollectiveEpilogueFwdINS6_IJSA_NS7_ILi256EEESB_EEES9_SE_SG_Li256ELb1ELb0ELb0ELb0EEENS1_36VarlenDynamicPersistentTileSchedulerILi128ELi96ELi256ELi32ELb0ELb0ELb1ELb1ELb1ELb1EEEEEEEEEvNT_6ParamsE --------------------------
	.section	.nv.constant0._ZN7cutlass13device_kernelIN5flash11enable_sm90INS1_16FlashAttnFwdSm90INS1_25CollectiveMainloopFwdSm90ILi2EN4cute5tupleIJNS5_1CILi1EEES8_S8_EEENS6_IJNS7_ILi128EEENS7_ILi96EEENS7_ILi64EEEEEELi256ENS_6half_tEfNS_4arch4Sm90ELb1ELb0ELb0ELb1ELb0ELb1ELb0ELb1ELb0ELb0ELb0ELb0EEENS1_21CollectiveEpilogueFwdINS6_IJSA_NS7_ILi256EEESB_EEES9_SE_SG_Li256ELb1ELb0ELb0ELb0EEENS1_36VarlenDynamicPersistentTileSchedulerILi128ELi96ELi256ELi32ELb0ELb0ELb1ELb1ELb1ELb1EEEEEEEEEvNT_6ParamsE,"a",@progbits
	.sectionflags	@""
	.align	4
.nv.constant0._ZN7cutlass13device_kernelIN5flash11enable_sm90INS1_16FlashAttnFwdSm90INS1_25CollectiveMainloopFwdSm90ILi2EN4cute5tupleIJNS5_1CILi1EEES8_S8_EEENS6_IJNS7_ILi128EEENS7_ILi96EEENS7_ILi64EEEEEELi256ENS_6half_tEfNS_4arch4Sm90ELb1ELb0ELb0ELb1ELb0ELb1ELb0ELb1ELb0ELb0ELb0ELb0EEENS1_21CollectiveEpilogueFwdINS6_IJSA_NS7_ILi256EEESB_EEES9_SE_SG_Li256ELb1ELb0ELb0ELb0EEENS1_36VarlenDynamicPersistentTileSchedulerILi128ELi96ELi256ELi32ELb0ELb0ELb1ELb1ELb1ELb1EEEEEEEEEvNT_6ParamsE:
	.zero		3456


//--------------------- .nv.constant0._ZN7cutlass13device_kernelIN5flash11enable_sm90INS1_16FlashAttnFwdSm90INS1_25CollectiveMainloopFwdSm90ILi2EN4cute5tupleIJNS5_1CILi1EEES8_S8_EEENS6_IJNS7_ILi128EEENS7_ILi96EEENS7_ILi64EEEEEELi256ENS_6half_tEfNS_4arch4Sm90ELb1ELb0ELb0ELb1ELb0ELb0ELb1ELb1ELb0ELb0ELb0ELb0EEENS1_21CollectiveEpilogueFwdINS6_IJSA_NS7_ILi256EEESB_EEES9_SE_SG_Li256ELb1ELb0ELb0ELb0EEENS1_36VarlenDynamicPersistentTileSchedulerILi128ELi96ELi256ELi32ELb0ELb0ELb1ELb1ELb1ELb1EEEEEEEEEvNT_6ParamsE --------------------------
	.section	.nv.constant0._ZN7cutlass13device_kernelIN5flash11enable_sm90INS1_16FlashAttnFwdSm90INS1_25CollectiveMainloopFwdSm90ILi2EN4cute5tupleIJNS5_1CILi1EEES8_S8_EEENS6_IJNS7_ILi128EEENS7_ILi96EEENS7_ILi64EEEEEELi256ENS_6half_tEfNS_4arch4Sm90ELb1ELb0ELb0ELb1ELb0ELb0ELb1ELb1ELb0ELb0ELb0ELb0EEENS1_21CollectiveEpilogueFwdINS6_IJSA_NS7_ILi256EEESB_EEES9_SE_SG_Li256ELb1ELb0ELb0ELb0EEENS1_36VarlenDynamicPersistentTileSchedulerILi128ELi96ELi256ELi32ELb0ELb0ELb1ELb1ELb1ELb1EEEEEEEEEvNT_6ParamsE,"a",@progbits
	.sectionflags	@""
	.align	4
.nv.constant0._ZN7cutlass13device_kernelIN5flash11enable_sm90INS1_16FlashAttnFwdSm90INS1_25CollectiveMainloopFwdSm90ILi2EN4cute5tupleIJNS5_1CILi1EEES8_S8_EEENS6_IJNS7_ILi128EEENS7_ILi96EEENS7_ILi64EEEEEELi256ENS_6half_tEfNS_4arch4Sm90ELb1ELb0ELb0ELb1ELb0ELb0ELb1ELb1ELb0ELb0ELb0ELb0EEENS1_21CollectiveEpilogueFwdINS6_IJSA_NS7_ILi256EEESB_EEES9_SE_SG_Li256ELb1ELb0ELb0ELb0EEENS1_36VarlenDynamicPersistentTileSchedulerILi128ELi96ELi256ELi32ELb0ELb0ELb1ELb1ELb1ELb1EEEEEEEEEvNT_6ParamsE:
	.zero		3712


//--------------------- .nv.constant0._ZN7cutlass13device_kernelIN5flash11enable_sm90INS1_16FlashAttnFwdSm90INS1_25CollectiveMainloopFwdSm90ILi2EN4cute5tupleIJNS5_1CILi1EEES8_S8_EEENS6_IJNS7_ILi128EEENS7_ILi96EEENS7_ILi64EEEEEELi256ENS_6half_tEfNS_4arch4Sm90ELb1ELb0ELb0ELb1ELb0ELb1ELb1ELb1ELb0ELb0ELb0ELb0EEENS1_21CollectiveEpilogueFwdINS6_IJSA_NS7_ILi256EEESB_EEES9_SE_SG_Li256ELb1ELb0ELb0ELb0EEENS1_36VarlenDynamicPersistentTileSchedulerILi128ELi96ELi256ELi32ELb0ELb0ELb1ELb1ELb1ELb1EEEEEEEEEvNT_6ParamsE --------------------------
	.section	.nv.constant0._ZN7cutlass13device_kernelIN5flash11enable_sm90INS1_16FlashAttnFwdSm90INS1_25CollectiveMainloopFwdSm90ILi2EN4cute5tupleIJNS5_1CILi1EEES8_S8_EEENS6_IJNS7_ILi128EEENS7_ILi96EEENS7_ILi64EEEEEELi256ENS_6half_tEfNS_4arch4Sm90ELb1ELb0ELb0ELb1ELb0ELb1ELb1ELb1ELb0ELb0ELb0ELb0EEENS1_21CollectiveEpilogueFwdINS6_IJSA_NS7_ILi256EEESB_EEES9_SE_SG_Li256ELb1ELb0ELb0ELb0EEENS1_36VarlenDynamicPersistentTileSchedulerILi128ELi96ELi256ELi32ELb0ELb0ELb1ELb1ELb1ELb1EEEEEEEEEvNT_6ParamsE,"a",@progbits
	.sectionflags	@""
	.align	4
.nv.constant0._ZN7cutlass13device_kernelIN5flash11enable_sm90INS1_16FlashAttnFwdSm90INS1_25CollectiveMainloopFwdSm90ILi2EN4cute5tupleIJNS5_1CILi1EEES8_S8_EEENS6_IJNS7_ILi128EEENS7_ILi96EEENS7_ILi64EEEEEELi256ENS_6half_tEfNS_4arch4Sm90ELb1ELb0ELb0ELb1ELb0ELb1ELb1ELb1ELb0ELb0ELb0ELb0EEENS1_21CollectiveEpilogueFwdINS6_IJSA_NS7_ILi256EEESB_EEES9_SE_SG_Li256ELb1ELb0ELb0ELb0EEENS1_36VarlenDynamicPersistentTileSchedulerILi128ELi96ELi256ELi32ELb0ELb0ELb1ELb1ELb1ELb1EEEEEEEEEvNT_6ParamsE:
	.zero		3712


//--------------------- SYMBOLS --------------------------

	.type		.nv.reservedSmem.offset0,@object
	.size		.nv.reservedSmem.offset0,0x4
